// auto-generated by cutlass_sweep.gemm — config: {"arch": "sm_100", "cluster_m": 1, "cluster_n": 1, "dtype": "e4m3", "stages": 3, "tile_k": 128, "tile_m": 128, "tile_n": 128}
#include "cutlass/cutlass.h"
#include "cutlass/gemm/collective/collective_builder.hpp"
#include "cutlass/gemm/device/gemm_universal_adapter.h"
#include "cutlass/gemm/kernel/gemm_universal.hpp"
#include "cutlass/epilogue/collective/collective_builder.hpp"

using ElemA = cutlass::float_e4m3_t;
using ElemB = cutlass::float_e4m3_t;
using ElemCD = cutlass::float_e4m3_t;
using Acc  = float;
using TileShape    = cute::Shape<cute::_128, cute::_128, cute::_128>;
using ClusterShape = cute::Shape<cute::_1, cute::_1, cute::_1>;

using CollectiveEpilogue = typename cutlass::epilogue::collective::CollectiveBuilder<
    cutlass::arch::Sm100, cutlass::arch::OpClassTensorOp,
    TileShape, ClusterShape,
    cutlass::epilogue::collective::EpilogueTileAuto,
    Acc, Acc,
    ElemCD, cutlass::layout::RowMajor, 128 / cutlass::sizeof_bits<ElemCD>::value,
    ElemCD, cutlass::layout::RowMajor, 128 / cutlass::sizeof_bits<ElemCD>::value,
    cutlass::epilogue::collective::EpilogueScheduleAuto
  >::CollectiveOp;

using CollectiveMainloop = typename cutlass::gemm::collective::CollectiveBuilder<
    cutlass::arch::Sm100, cutlass::arch::OpClassTensorOp,
    ElemA, cutlass::layout::RowMajor, 128 / cutlass::sizeof_bits<ElemA>::value,
    ElemB, cutlass::layout::ColumnMajor, 128 / cutlass::sizeof_bits<ElemB>::value,
    Acc,
    TileShape, ClusterShape,
    cutlass::gemm::collective::StageCount<3>,
    cutlass::gemm::collective::KernelScheduleAuto
  >::CollectiveOp;

using GemmKernel = cutlass::gemm::kernel::GemmUniversal<
    cute::Shape<int,int,int,int>,
    CollectiveMainloop,
    CollectiveEpilogue
>;
using Gemm = cutlass::gemm::device::GemmUniversalAdapter<GemmKernel>;

// Force the device kernel symbol into the cubin without needing a host main.
auto* _anchor = &cutlass::device_kernel<GemmKernel>;


// ===== COMPILED SASS (sm_100a) =====

	.target	sm_100a

	.elftype	@"ET_EXEC"


//--------------------- .note.nv.tkinfo           --------------------------
	.section	.note.nv.tkinfo,"",@"SHT_NOTE"
	.sectionflags	@"SHF_NOTE_NV_TKINFO"
	.tkinfo
        /*0018*/ 	.word	0x00000002
        /*0030*/ 	.string	""
        /*0030*/ 	.string	"ptxas"
        /*0030*/ 	.string	"Cuda compilation tools, release 13.0, V13.0.88"
        /*0030*/ 	.string	"Build cuda_13.0.r13.0/compiler.36424714_0"
        /*0030*/ 	.string	"-arch sm_100a -m 64 "



//--------------------- .note.nv.cuinfo           --------------------------
	.section	.note.nv.cuinfo,"",@"SHT_NOTE"
	.sectionflags	@"SHF_NOTE_NV_CUINFO"
        /*0018*/ 	.short	0x0002
        /*001a*/ 	.short	0x0064
        /*001c*/ 	.short	0x0082
	.zero		2


//--------------------- .nv.info                  --------------------------
	.section	.nv.info,"",@"SHT_CUDA_INFO"
	.align	4


	//----- nvinfo : EIATTR_REGCOUNT
	.align		4
        /*0000*/ 	.byte	0x04, 0x2f
        /*0002*/ 	.short	(.L_19 - .L_18)
	.align		4
.L_18:
        /*0004*/ 	.word	index@(_ZN7cutlass13device_kernelINS_4gemm6kernel13GemmUniversalIN4cute5tupleIJiiiiEEENS1_10collective13CollectiveMmaINS1_35MainloopSm100TmaUmmaWarpSpecializedILi3ELi2ELi4ENS5_IJNS4_1CILi1EEESB_SB_EEEEENS5_IJNSA_ILi128EEESE_SE_EEENS_12float_e4m3_tENS5_IJlSB_lEEESG_SH_NS4_8TiledMMAINS4_8MMA_AtomIJNS4_10MMA_TraitsINS4_19SM100_MMA_F8F6F4_SSEJSG_SG_fSE_SE_NS4_17integral_constantINS4_4UMMA5MajorELSO_0EEESP_NSM_INSN_7ScaleInELSQ_0EEESR_EEEEEENS4_6LayoutISC_NS5_IJNSA_ILi0EEESV_SV_EEEEENS5_IJNS4_10UnderscoreESY_SY_EEEEENS4_13SM90_TMA_LOADENS4_14ComposedLayoutINS4_7SwizzleILi3ELi4ELi3EEENS4_18smem_ptr_flag_bitsILi8EEENSU_INS5_IJNSA_ILi8EEESE_EEENS5_IJSE_SB_EEEEEEEvNS4_8identityES11_S1B_vS1C_EENS_8epilogue10collective18CollectiveEpilogueINS1E_23Sm100TmaWarpSpecializedILi2ELi2ELi64ELb0ELb0EEEJSF_NS5_IJNSU_ISE_SB_EENSU_INSA_ILi64EEESB_EEEEESG_SH_SG_SH_NS1E_6fusion15FusionCallbacksIS1I_NS1N_17LinearCombinationISG_fSG_fLNS_15FloatRoundStyleE2EEESF_S1M_JEEENS4_5SM1004TMEM4LOAD26SM100_TMEM_LOAD_32dp32b64xES11_NS12_INS13_ILi2ELi4ELi3EEES16_NSU_INS5_IJS17_S1K_EEENS5_IJS1K_SB_EEEEEEENS4_39AutoVectorizingCopyWithAssumedAlignmentILi128EEENS4_14SM90_TMA_STOREES21_S23_S23_EEEvvEEEEvNT_6ParamsE)
        /*0008*/ 	.word	0x000000e0


	//----- nvinfo : EIATTR_FRAME_SIZE
	.align		4
.L_19:
        /*000c*/ 	.byte	0x04, 0x11
        /*000e*/ 	.short	(.L_21 - .L_20)
	.align		4
.L_20:
        /*0010*/ 	.word	index@($__internal_2_$__cuda_sm10x_tcgen05_guardrail_trap_unallocated_columns_being_dealloced)
        /*0014*/ 	.word	0x00000000


	//----- nvinfo : EIATTR_FRAME_SIZE
	.align		4
.L_21:
        /*0018*/ 	.byte	0x04, 0x11
        /*001a*/ 	.short	(.L_23 - .L_22)
	.align		4
.L_22:
        /*001c*/ 	.word	index@($__internal_1_$__cuda_sm10x_tcgen05_guardrail_trap_phase_invalid_during_alloc)
        /*0020*/ 	.word	0x00000000


	//----- nvinfo : EIATTR_FRAME_SIZE
	.align		4
.L_23:
        /*0024*/ 	.byte	0x04, 0x11
        /*0026*/ 	.short	(.L_25 - .L_24)
	.align		4
.L_24:
        /*0028*/ 	.word	index@($__internal_0_$__cuda_sm10x_tcgen05_guardrail_trap_col_being_dealloced_not_returned_by_alloc)
        /*002c*/ 	.word	0x00000000


	//----- nvinfo : EIATTR_FRAME_SIZE
	.align		4
.L_25:
        /*0030*/ 	.byte	0x04, 0x11
        /*0032*/ 	.short	(.L_27 - .L_26)
	.align		4
.L_26:
        /*0034*/ 	.word	index@(_ZN7cutlass13device_kernelINS_4gemm6kernel13GemmUniversalIN4cute5tupleIJiiiiEEENS1_10collective13CollectiveMmaINS1_35MainloopSm100TmaUmmaWarpSpecializedILi3ELi2ELi4ENS5_IJNS4_1CILi1EEESB_SB_EEEEENS5_IJNSA_ILi128EEESE_SE_EEENS_12float_e4m3_tENS5_IJlSB_lEEESG_SH_NS4_8TiledMMAINS4_8MMA_AtomIJNS4_10MMA_TraitsINS4_19SM100_MMA_F8F6F4_SSEJSG_SG_fSE_SE_NS4_17integral_constantINS4_4UMMA5MajorELSO_0EEESP_NSM_INSN_7ScaleInELSQ_0EEESR_EEEEEENS4_6LayoutISC_NS5_IJNSA_ILi0EEESV_SV_EEEEENS5_IJNS4_10UnderscoreESY_SY_EEEEENS4_13SM90_TMA_LOADENS4_14ComposedLayoutINS4_7SwizzleILi3ELi4ELi3EEENS4_18smem_ptr_flag_bitsILi8EEENSU_INS5_IJNSA_ILi8EEESE_EEENS5_IJSE_SB_EEEEEEEvNS4_8identityES11_S1B_vS1C_EENS_8epilogue10collective18CollectiveEpilogueINS1E_23Sm100TmaWarpSpecializedILi2ELi2ELi64ELb0ELb0EEEJSF_NS5_IJNSU_ISE_SB_EENSU_INSA_ILi64EEESB_EEEEESG_SH_SG_SH_NS1E_6fusion15FusionCallbacksIS1I_NS1N_17LinearCombinationISG_fSG_fLNS_15FloatRoundStyleE2EEESF_S1M_JEEENS4_5SM1004TMEM4LOAD26SM100_TMEM_LOAD_32dp32b64xES11_NS12_INS13_ILi2ELi4ELi3EEES16_NSU_INS5_IJS17_S1K_EEENS5_IJS1K_SB_EEEEEEENS4_39AutoVectorizingCopyWithAssumedAlignmentILi128EEENS4_14SM90_TMA_STOREES21_S23_S23_EEEvvEEEEvNT_6ParamsE)
        /*0038*/ 	.word	0x00000000


	//----- nvinfo : EIATTR_MIN_STACK_SIZE
	.align		4
.L_27:
        /*003c*/ 	.byte	0x04, 0x12
        /*003e*/ 	.short	(.L_29 - .L_28)
	.align		4
.L_28:
        /*0040*/ 	.word	index@(_ZN7cutlass13device_kernelINS_4gemm6kernel13GemmUniversalIN4cute5tupleIJiiiiEEENS1_10collective13CollectiveMmaINS1_35MainloopSm100TmaUmmaWarpSpecializedILi3ELi2ELi4ENS5_IJNS4_1CILi1EEESB_SB_EEEEENS5_IJNSA_ILi128EEESE_SE_EEENS_12float_e4m3_tENS5_IJlSB_lEEESG_SH_NS4_8TiledMMAINS4_8MMA_AtomIJNS4_10MMA_TraitsINS4_19SM100_MMA_F8F6F4_SSEJSG_SG_fSE_SE_NS4_17integral_constantINS4_4UMMA5MajorELSO_0EEESP_NSM_INSN_7ScaleInELSQ_0EEESR_EEEEEENS4_6LayoutISC_NS5_IJNSA_ILi0EEESV_SV_EEEEENS5_IJNS4_10UnderscoreESY_SY_EEEEENS4_13SM90_TMA_LOADENS4_14ComposedLayoutINS4_7SwizzleILi3ELi4ELi3EEENS4_18smem_ptr_flag_bitsILi8EEENSU_INS5_IJNSA_ILi8EEESE_EEENS5_IJSE_SB_EEEEEEEvNS4_8identityES11_S1B_vS1C_EENS_8epilogue10collective18CollectiveEpilogueINS1E_23Sm100TmaWarpSpecializedILi2ELi2ELi64ELb0ELb0EEEJSF_NS5_IJNSU_ISE_SB_EENSU_INSA_ILi64EEESB_EEEEESG_SH_SG_SH_NS1E_6fusion15FusionCallbacksIS1I_NS1N_17LinearCombinationISG_fSG_fLNS_15FloatRoundStyleE2EEESF_S1M_JEEENS4_5SM1004TMEM4LOAD26SM100_TMEM_LOAD_32dp32b64xES11_NS12_INS13_ILi2ELi4ELi3EEES16_NSU_INS5_IJS17_S1K_EEENS5_IJS1K_SB_EEEEEEENS4_39AutoVectorizingCopyWithAssumedAlignmentILi128EEENS4_14SM90_TMA_STOREES21_S23_S23_EEEvvEEEEvNT_6ParamsE)
        /*0044*/ 	.word	0x00000000
.L_29:


//--------------------- .nv.compat                --------------------------
	.section	.nv.compat,"",@"SHT_CUDA_COMPAT_INFO"
	.align	4
        /*0000*/ 	.byte	0x02, 0x09, 0x01, 0x00, 0x02, 0x02, 0x02, 0x00, 0x02, 0x05, 0x05, 0x00, 0x03, 0x07, 0x01, 0x01
        /*0010*/ 	.byte	0x02, 0x03, 0x01, 0x00, 0x02, 0x06, 0x01, 0x00, 0x04, 0x0b, 0x08, 0x00, 0x09, 0x00, 0x00, 0x00
        /*0020*/ 	.byte	0x00, 0x00, 0x00, 0x00


//--------------------- .nv.info._ZN7cutlass13device_kernelINS_4gemm6kernel13GemmUniversalIN4cute5tupleIJiiiiEEENS1_10collective13CollectiveMmaINS1_35MainloopSm100TmaUmmaWarpSpecializedILi3ELi2ELi4ENS5_IJNS4_1CILi1EEESB_SB_EEEEENS5_IJNSA_ILi128EEESE_SE_EEENS_12float_e4m3_tENS5_IJlSB_lEEESG_SH_NS4_8TiledMMAINS4_8MMA_AtomIJNS4_10MMA_TraitsINS4_19SM100_MMA_F8F6F4_SSEJSG_SG_fSE_SE_NS4_17integral_constantINS4_4UMMA5MajorELSO_0EEESP_NSM_INSN_7ScaleInELSQ_0EEESR_EEEEEENS4_6LayoutISC_NS5_IJNSA_ILi0EEESV_SV_EEEEENS5_IJNS4_10UnderscoreESY_SY_EEEEENS4_13SM90_TMA_LOADENS4_14ComposedLayoutINS4_7SwizzleILi3ELi4ELi3EEENS4_18smem_ptr_flag_bitsILi8EEENSU_INS5_IJNSA_ILi8EEESE_EEENS5_IJSE_SB_EEEEEEEvNS4_8identityES11_S1B_vS1C_EENS_8epilogue10collective18CollectiveEpilogueINS1E_23Sm100TmaWarpSpecializedILi2ELi2ELi64ELb0ELb0EEEJSF_NS5_IJNSU_ISE_SB_EENSU_INSA_ILi64EEESB_EEEEESG_SH_SG_SH_NS1E_6fusion15FusionCallbacksIS1I_NS1N_17LinearCombinationISG_fSG_fLNS_15FloatRoundStyleE2EEESF_S1M_JEEENS4_5SM1004TMEM4LOAD26SM100_TMEM_LOAD_32dp32b64xES11_NS12_INS13_ILi2ELi4ELi3EEES16_NSU_INS5_IJS17_S1K_EEENS5_IJS1K_SB_EEEEEEENS4_39AutoVectorizingCopyWithAssumedAlignmentILi128EEENS4_14SM90_TMA_STOREES21_S23_S23_EEEvvEEEEvNT_6ParamsE --------------------------
	.section	.nv.info._ZN7cutlass13device_kernelINS_4gemm6kernel13GemmUniversalIN4cute5tupleIJiiiiEEENS1_10collective13CollectiveMmaINS1_35MainloopSm100TmaUmmaWarpSpecializedILi3ELi2ELi4ENS5_IJNS4_1CILi1EEESB_SB_EEEEENS5_IJNSA_ILi128EEESE_SE_EEENS_12float_e4m3_tENS5_IJlSB_lEEESG_SH_NS4_8TiledMMAINS4_8MMA_AtomIJNS4_10MMA_TraitsINS4_19SM100_MMA_F8F6F4_SSEJSG_SG_fSE_SE_NS4_17integral_constantINS4_4UMMA5MajorELSO_0EEESP_NSM_INSN_7ScaleInELSQ_0EEESR_EEEEEENS4_6LayoutISC_NS5_IJNSA_ILi0EEESV_SV_EEEEENS5_IJNS4_10UnderscoreESY_SY_EEEEENS4_13SM90_TMA_LOADENS4_14ComposedLayoutINS4_7SwizzleILi3ELi4ELi3EEENS4_18smem_ptr_flag_bitsILi8EEENSU_INS5_IJNSA_ILi8EEESE_EEENS5_IJSE_SB_EEEEEEEvNS4_8identityES11_S1B_vS1C_EENS_8epilogue10collective18CollectiveEpilogueINS1E_23Sm100TmaWarpSpecializedILi2ELi2ELi64ELb0ELb0EEEJSF_NS5_IJNSU_ISE_SB_EENSU_INSA_ILi64EEESB_EEEEESG_SH_SG_SH_NS1E_6fusion15FusionCallbacksIS1I_NS1N_17LinearCombinationISG_fSG_fLNS_15FloatRoundStyleE2EEESF_S1M_JEEENS4_5SM1004TMEM4LOAD26SM100_TMEM_LOAD_32dp32b64xES11_NS12_INS13_ILi2ELi4ELi3EEES16_NSU_INS5_IJS17_S1K_EEENS5_IJS1K_SB_EEEEEEENS4_39AutoVectorizingCopyWithAssumedAlignmentILi128EEENS4_14SM90_TMA_STOREES21_S23_S23_EEEvvEEEEvNT_6ParamsE,"",@"SHT_CUDA_INFO"
	.sectionflags	@""
	.align	4


	//----- nvinfo : EIATTR_CUDA_API_VERSION
	.align		4
        /*0000*/ 	.byte	0x04, 0x37
        /*0002*/ 	.short	(.L_31 - .L_30)
.L_30:
        /*0004*/ 	.word	0x00000082


	//----- nvinfo : EIATTR_KPARAM_INFO
	.align		4
.L_31:
        /*0008*/ 	.byte	0x04, 0x17
        /*000a*/ 	.short	(.L_33 - .L_32)
.L_32:
        /*000c*/ 	.word	0x00000000
        /*0010*/ 	.short	0x0000
        /*0012*/ 	.short	0x0000
        /*0014*/ 	.byte	0x00, 0xf0, 0x01, 0x20


	//----- nvinfo : EIATTR_AT_ENTRY_FRAGMENTS
	.align		4
.L_33:
        /*0018*/ 	.byte	0x04, 0x4f
        /*001a*/ 	.short	(.L_35 - .L_34)


	//   ....[0]....
.L_34:
        /*001c*/ 	.word	0x00000006


	//----- nvinfo : EIATTR_RESERVED_SMEM_USED
	.align		4
.L_35:
        /*0020*/ 	.byte	0x01, 0x41
	.zero		2


	//----- nvinfo : EIATTR_SPARSE_MMA_MASK
	.align		4
        /*0024*/ 	.byte	0x03, 0x50
        /*0026*/ 	.short	0x0000


	//----- nvinfo : EIATTR_TCGEN05_1CTA_USED
	.align		4
        /*0028*/ 	.byte	0x01, 0x51
	.zero		2


	//----- nvinfo : EIATTR_MAXREG_COUNT
	.align		4
        /*002c*/ 	.byte	0x03, 0x1b
        /*002e*/ 	.short	0x00ff


	//----- nvinfo : EIATTR_NUM_BARRIERS
	.align		4
        /*0030*/ 	.byte	0x02, 0x4c
        /*0032*/ 	.byte	0x07
	.zero		1


	//----- nvinfo : EIATTR_EXTERNS
	.align		4
        /*0034*/ 	.byte	0x04, 0x0f
        /*0036*/ 	.short	(.L_37 - .L_36)


	//   ....[0]....
	.align		4
.L_36:
        /*0038*/ 	.word	index@(__assertfail)


	//----- nvinfo : EIATTR_MERCURY_ISA_VERSION
	.align		4
.L_37:
        /*003c*/ 	.byte	0x03, 0x5f
        /*003e*/ 	.short	0x0101


	//----- nvinfo : EIATTR_INT_WARP_WIDE_INSTR_OFFSETS
	.align		4
        /*0040*/ 	.byte	0x04, 0x31
        /*0042*/ 	.short	(.L_39 - .L_38)


	//   ....[0]....
.L_38:
        /*0044*/ 	.word	0x00001d60


	//   ....[1]....
        /*0048*/ 	.word	0x00003720


	//   ....[2]....
        /*004c*/ 	.word	0x00003740


	//   ....[3]....
        /*0050*/ 	.word	0x00003770


	//   ....[4]....
        /*0054*/ 	.word	0x000040a0


	//   ....[5]....
        /*0058*/ 	.word	0x00004110


	//   ....[6]....
        /*005c*/ 	.word	0x000042f0


	//   ....[7]....
        /*0060*/ 	.word	0x00004450


	//----- nvinfo : EIATTR_COOP_GROUP_MASK_REGIDS
	.align		4
.L_39:
        /*0064*/ 	.byte	0x04, 0x29
        /*0066*/ 	.short	(.L_41 - .L_40)


	//   ....[0]....
.L_40:
        /*0068*/ 	.word	0xffffffff


	//   ....[1]....
        /*006c*/ 	.word	0xffffffff


	//   ....[2]....
        /*0070*/ 	.word	0xffffffff


	//   ....[3]....
        /*0074*/ 	.word	0xffffffff


	//   ....[4]....
        /*0078*/ 	.word	0xffffffff


	//   ....[5]....
        /*007c*/ 	.word	0xffffffff


	//   ....[6]....
        /*0080*/ 	.word	0xffffffff


	//   ....[7]....
        /*0084*/ 	.word	0xffffffff


	//   ....[8]....
        /*0088*/ 	.word	0xffffffff


	//   ....[9]....
        /*008c*/ 	.word	0xffffffff


	//   ....[10]....
        /*0090*/ 	.word	0xffffffff


	//   ....[11]....
        /*0094*/ 	.word	0xffffffff


	//   ....[12]....
        /*0098*/ 	.word	0xffffffff


	//----- nvinfo : EIATTR_COOP_GROUP_INSTR_OFFSETS
	.align		4
.L_41:
        /*009c*/ 	.byte	0x04, 0x28
        /*009e*/ 	.short	(.L_43 - .L_42)


	//   ....[0]....
.L_42:
        /*00a0*/ 	.word	0x00000090


	//   ....[1]....
        /*00a4*/ 	.word	0x000004d0


	//   ....[2]....
        /*00a8*/ 	.word	0x00000620


	//   ....[3]....
        /*00ac*/ 	.word	0x00000780


	//   ....[4]....
        /*00b0*/ 	.word	0x00000880


	//   ....[5]....
        /*00b4*/ 	.word	0x000009f0


	//   ....[6]....
        /*00b8*/ 	.word	0x00000b90


	//   ....[7]....
        /*00bc*/ 	.word	0x00001c40


	//   ....[8]....
        /*00c0*/ 	.word	0x00002990


	//   ....[9]....
        /*00c4*/ 	.word	0x00002ba0


	//   ....[10]....
        /*00c8*/ 	.word	0x00002bd0


	//   ....[11]....
        /*00cc*/ 	.word	0x00003600


	//   ....[12]....
        /*00d0*/ 	.word	0x00003830


	//----- nvinfo : EIATTR_VRC_CTA_INIT_COUNT
	.align		4
.L_43:
        /*00d4*/ 	.byte	0x02, 0x4a
        /*00d6*/ 	.byte	0x80
	.zero		1


	//----- nvinfo : EIATTR_SYSCALL_OFFSETS
	.align		4
        /*00d8*/ 	.byte	0x04, 0x46
        /*00da*/ 	.short	(.L_45 - .L_44)


	//   ....[0]....
.L_44:
        /*00dc*/ 	.word	0x00004e80


	//   ....[1]....
        /*00e0*/ 	.word	0x00004fc0


	//   ....[2]....
        /*00e4*/ 	.word	0x00005820


	//   ....[3]....
        /*00e8*/ 	.word	0x00006e30


	//----- nvinfo : EIATTR_MBARRIER_INSTR_OFFSETS
	.align		4
.L_45:
        /*00ec*/ 	.byte	0x04, 0x39
        /*00ee*/ 	.short	(.L_47 - .L_46)


	//   ....[0]....
.L_46:
        /*00f0*/ 	.word	0x000005b0
        /*00f4*/ 	.word	0x000000ff
        /*00f8*/ 	.word	0x00000000
        /*00fc*/ 	.short	0x0100
        /*00fe*/ 	.byte	0x05
	.zero		1


	//   ....[1]....
        /*0100*/ 	.word	0x000005c0
        /*0104*/ 	.word	0x000000ff
        /*0108*/ 	.word	0x00000018
        /*010c*/ 	.short	0x0100
        /*010e*/ 	.byte	0x05
	.zero		1


	//   ....[2]....
        /*0110*/ 	.word	0x000005d0
        /*0114*/ 	.word	0x000000ff
        /*0118*/ 	.word	0x00000008
        /*011c*/ 	.short	0x0100
        /*011e*/ 	.byte	0x05
	.zero		1


	//   ....[3]....
        /*0120*/ 	.word	0x000005e0
        /*0124*/ 	.word	0x000000ff
        /*0128*/ 	.word	0x00000020
        /*012c*/ 	.short	0x0100
        /*012e*/ 	.byte	0x05
	.zero		1


	//   ....[4]....
        /*0130*/ 	.word	0x000005f0
        /*0134*/ 	.word	0x000000ff
        /*0138*/ 	.word	0x00000010
        /*013c*/ 	.short	0x0100
        /*013e*/ 	.byte	0x05
	.zero		1


	//   ....[5]....
        /*0140*/ 	.word	0x00000600
        /*0144*/ 	.word	0x000000ff
        /*0148*/ 	.word	0x00000028
        /*014c*/ 	.short	0x0100
        /*014e*/ 	.byte	0x05
	.zero		1


	//   ....[6]....
        /*0150*/ 	.word	0x00000730
        /*0154*/ 	.word	0x000000ff
        /*0158*/ 	.word	0x00000030
        /*015c*/ 	.short	0x0100
        /*015e*/ 	.byte	0x07
	.zero		1


	//   ....[7]....
        /*0160*/ 	.word	0x00000740
        /*0164*/ 	.word	0x000000ff
        /*0168*/ 	.word	0x00000040
        /*016c*/ 	.short	0x0100
        /*016e*/ 	.byte	0x07
	.zero		1


	//   ....[8]....
        /*0170*/ 	.word	0x00000750
        /*0174*/ 	.word	0x000000ff
        /*0178*/ 	.word	0x00000038
        /*017c*/ 	.short	0x0100
        /*017e*/ 	.byte	0x07
	.zero		1


	//   ....[9]....
        /*0180*/ 	.word	0x00000760
        /*0184*/ 	.word	0x000000ff
        /*0188*/ 	.word	0x00000048
        /*018c*/ 	.short	0x0100
        /*018e*/ 	.byte	0x07
	.zero		1


	//   ....[10]....
        /*0190*/ 	.word	0x00000850
        /*0194*/ 	.word	0x000000ff
        /*0198*/ 	.word	0x00000050
        /*019c*/ 	.short	0x0100
        /*019e*/ 	.byte	0x05
	.zero		1


	//   ....[11]....
        /*01a0*/ 	.word	0x00000860
        /*01a4*/ 	.word	0x000000ff
        /*01a8*/ 	.word	0x00000058
        /*01ac*/ 	.short	0x0100
        /*01ae*/ 	.byte	0x05
	.zero		1


	//   ....[12]....
        /*01b0*/ 	.word	0x000009a0
        /*01b4*/ 	.word	0x000000ff
        /*01b8*/ 	.word	0x00000060
        /*01bc*/ 	.short	0x0100
        /*01be*/ 	.byte	0x05
	.zero		1


	//   ....[13]....
        /*01c0*/ 	.word	0x000009b0
        /*01c4*/ 	.word	0x000000ff
        /*01c8*/ 	.word	0x00000070
        /*01cc*/ 	.short	0x0100
        /*01ce*/ 	.byte	0x05
	.zero		1


	//   ....[14]....
        /*01d0*/ 	.word	0x000009c0
        /*01d4*/ 	.word	0x000000ff
        /*01d8*/ 	.word	0x00000068
        /*01dc*/ 	.short	0x0100
        /*01de*/ 	.byte	0x05
	.zero		1


	//   ....[15]....
        /*01e0*/ 	.word	0x000009d0
        /*01e4*/ 	.word	0x000000ff
        /*01e8*/ 	.word	0x00000078
        /*01ec*/ 	.short	0x0100
        /*01ee*/ 	.byte	0x05
	.zero		1


	//   ....[16]....
        /*01f0*/ 	.word	0x00000b00
        /*01f4*/ 	.word	0x000000ff
        /*01f8*/ 	.word	0x00000080
        /*01fc*/ 	.short	0x0100
        /*01fe*/ 	.byte	0x07
	.zero		1


	//   ....[17]....
        /*0200*/ 	.word	0x00000b10
        /*0204*/ 	.word	0x000000ff
        /*0208*/ 	.word	0x000000a0
        /*020c*/ 	.short	0x0100
        /*020e*/ 	.byte	0x07
	.zero		1


	//   ....[18]....
        /*0210*/ 	.word	0x00000b20
        /*0214*/ 	.word	0x000000ff
        /*0218*/ 	.word	0x00000088
        /*021c*/ 	.short	0x0100
        /*021e*/ 	.byte	0x07
	.zero		1


	//   ....[19]....
        /*0220*/ 	.word	0x00000b30
        /*0224*/ 	.word	0x000000ff
        /*0228*/ 	.word	0x000000a8
        /*022c*/ 	.short	0x0100
        /*022e*/ 	.byte	0x07
	.zero		1


	//   ....[20]....
        /*0230*/ 	.word	0x00000b40
        /*0234*/ 	.word	0x000000ff
        /*0238*/ 	.word	0x00000090
        /*023c*/ 	.short	0x0100
        /*023e*/ 	.byte	0x07
	.zero		1


	//   ....[21]....
        /*0240*/ 	.word	0x00000b50
        /*0244*/ 	.word	0x000000ff
        /*0248*/ 	.word	0x000000b0
        /*024c*/ 	.short	0x0100
        /*024e*/ 	.byte	0x07
	.zero		1


	//   ....[22]....
        /*0250*/ 	.word	0x00000b60
        /*0254*/ 	.word	0x000000ff
        /*0258*/ 	.word	0x00000098
        /*025c*/ 	.short	0x0100
        /*025e*/ 	.byte	0x07
	.zero		1


	//   ....[23]....
        /*0260*/ 	.word	0x00000b70
        /*0264*/ 	.word	0x000000ff
        /*0268*/ 	.word	0x000000b8
        /*026c*/ 	.short	0x0100
        /*026e*/ 	.byte	0x07
	.zero		1


	//   ....[24]....
        /*0270*/ 	.word	0x00000c60
        /*0274*/ 	.word	0x000000ff
        /*0278*/ 	.word	0x000000c0
        /*027c*/ 	.short	0x0100
        /*027e*/ 	.byte	0x05
	.zero		1


	//   ....[25]....
        /*0280*/ 	.word	0x00000c70
        /*0284*/ 	.word	0x000000ff
        /*0288*/ 	.word	0x000000d0
        /*028c*/ 	.short	0x0100
        /*028e*/ 	.byte	0x05
	.zero		1


	//   ....[26]....
        /*0290*/ 	.word	0x00000c80
        /*0294*/ 	.word	0x000000ff
        /*0298*/ 	.word	0x000000c8
        /*029c*/ 	.short	0x0100
        /*029e*/ 	.byte	0x05
	.zero		1


	//   ....[27]....
        /*02a0*/ 	.word	0x00000c90
        /*02a4*/ 	.word	0x000000ff
        /*02a8*/ 	.word	0x000000d8
        /*02ac*/ 	.short	0x0100
        /*02ae*/ 	.byte	0x05
	.zero		1


	//   ....[28]....
        /*02b0*/ 	.word	0x00001560
        /*02b4*/ 	.word	0x00000003
        /*02b8*/ 	.word	0x000000d0
        /*02bc*/ 	.short	0x010a
        /*02be*/ 	.byte	0xff
	.zero		1


	//   ....[29]....
        /*02c0*/ 	.word	0x00001590
        /*02c4*/ 	.word	0x00000003
        /*02c8*/ 	.word	0x000000c0
        /*02cc*/ 	.short	0x0101
        /*02ce*/ 	.byte	0xff
	.zero		1


	//   ....[30]....
        /*02d0*/ 	.word	0x00001660
        /*02d4*/ 	.word	0x000000ff
        /*02d8*/ 	.word	0x00000018
        /*02dc*/ 	.short	0x010a
        /*02de*/ 	.byte	0x08
	.zero		1


	//   ....[31]....
        /*02e0*/ 	.word	0x00001700
        /*02e4*/ 	.word	0x000000ff
        /*02e8*/ 	.word	0x00000018
        /*02ec*/ 	.short	0x010a
        /*02ee*/ 	.byte	0x21
	.zero		1


	//   ....[32]....
        /*02f0*/ 	.word	0x00001860
        /*02f4*/ 	.word	0x000000ff
        /*02f8*/ 	.word	0x00000018
        /*02fc*/ 	.short	0x010a
        /*02fe*/ 	.byte	0x08
	.zero		1


	//   ....[33]....
        /*0300*/ 	.word	0x00001950
        /*0304*/ 	.word	0x000000ff
        /*0308*/ 	.word	0x00000058
        /*030c*/ 	.short	0x0101
        /*030e*/ 	.byte	0x04
	.zero		1


	//   ....[34]....
        /*0310*/ 	.word	0x00001970
        /*0314*/ 	.word	0x000000ff
        /*0318*/ 	.word	0x00000018
        /*031c*/ 	.short	0x010a
        /*031e*/ 	.byte	0x08
	.zero		1


	//   ....[35]....
        /*0320*/ 	.word	0x000019f0
        /*0324*/ 	.word	0x000000ff
        /*0328*/ 	.word	0x00000018
        /*032c*/ 	.short	0x010a
        /*032e*/ 	.byte	0x11
	.zero		1


	//   ....[36]....
        /*0330*/ 	.word	0x00001b50
        /*0334*/ 	.word	0x000000ff
        /*0338*/ 	.word	0x00000018
        /*033c*/ 	.short	0x010a
        /*033e*/ 	.byte	0x08
	.zero		1


	//   ....[37]....
        /*0340*/ 	.word	0x00001c70
        /*0344*/ 	.word	0x00000002
        /*0348*/ 	.word	0x00000060
        /*034c*/ 	.short	0x010a
        /*034e*/ 	.byte	0xff
	.zero		1


	//   ....[38]....
        /*0350*/ 	.word	0x00001d30
        /*0354*/ 	.word	0x00000002
        /*0358*/ 	.word	0x00000000
        /*035c*/ 	.short	0x0101
        /*035e*/ 	.byte	0xff
	.zero		1


	//   ....[39]....
        /*0360*/ 	.word	0x00002290
        /*0364*/ 	.word	0x000000ff
        /*0368*/ 	.word	0x00000000
        /*036c*/ 	.short	0x010a
        /*036e*/ 	.byte	0x05
	.zero		1


	//   ....[40]....
        /*0370*/ 	.word	0x00002320
        /*0374*/ 	.word	0x000000ff
        /*0378*/ 	.word	0x00000000
        /*037c*/ 	.short	0x010a
        /*037e*/ 	.byte	0x05
	.zero		1


	//   ....[41]....
        /*0380*/ 	.word	0x000023c0
        /*0384*/ 	.word	0x00000000
        /*0388*/ 	.word	0x00000000
        /*038c*/ 	.short	0x010a
        /*038e*/ 	.byte	0xff
	.zero		1


	//   ....[42]....
        /*0390*/ 	.word	0x000024e0
        /*0394*/ 	.word	0x00000000
        /*0398*/ 	.word	0x000000c0
        /*039c*/ 	.short	0x010a
        /*039e*/ 	.byte	0xff
	.zero		1


	//   ....[43]....
        /*03a0*/ 	.word	0x00002540
        /*03a4*/ 	.word	0x00000004
        /*03a8*/ 	.word	0x00000000
        /*03ac*/ 	.short	0x0101
        /*03ae*/ 	.byte	0xff
	.zero		1


	//   ....[44]....
        /*03b0*/ 	.word	0x00002560
        /*03b4*/ 	.word	0x000000ff
        /*03b8*/ 	.word	0x00000070
        /*03bc*/ 	.short	0x010a
        /*03be*/ 	.byte	0x05
	.zero		1


	//   ....[45]....
        /*03c0*/ 	.word	0x00002680
        /*03c4*/ 	.word	0x00000000
        /*03c8*/ 	.word	0x00000060
        /*03cc*/ 	.short	0x010a
        /*03ce*/ 	.byte	0xff
	.zero		1


	//   ....[46]....
        /*03d0*/ 	.word	0x00002790
        /*03d4*/ 	.word	0x00000000
        /*03d8*/ 	.word	0x00000000
        /*03dc*/ 	.short	0x0101
        /*03de*/ 	.byte	0xff
	.zero		1


	//   ....[47]....
        /*03e0*/ 	.word	0x00002820
        /*03e4*/ 	.word	0x000000ff
        /*03e8*/ 	.word	0x00000070
        /*03ec*/ 	.short	0x0106
        /*03ee*/ 	.byte	0x05
	.zero		1


	//   ....[48]....
        /*03f0*/ 	.word	0x00002840
        /*03f4*/ 	.word	0x000000ff
        /*03f8*/ 	.word	0x00000070
        /*03fc*/ 	.short	0x010a
        /*03fe*/ 	.byte	0x05
	.zero		1


	//   ....[49]....
        /*0400*/ 	.word	0x000028d0
        /*0404*/ 	.word	0x000000ff
        /*0408*/ 	.word	0x00000070
        /*040c*/ 	.short	0x0106
        /*040e*/ 	.byte	0x04
	.zero		1


	//   ....[50]....
        /*0410*/ 	.word	0x00002910
        /*0414*/ 	.word	0x00000000
        /*0418*/ 	.word	0x00000070
        /*041c*/ 	.short	0x010a
        /*041e*/ 	.byte	0xff
	.zero		1


	//   ....[51]....
        /*0420*/ 	.word	0x00002e50
        /*0424*/ 	.word	0x00000000
        /*0428*/ 	.word	0x00000060
        /*042c*/ 	.short	0x010a
        /*042e*/ 	.byte	0xff
	.zero		1


	//   ....[52]....
        /*0430*/ 	.word	0x00002f60
        /*0434*/ 	.word	0x00000003
        /*0438*/ 	.word	0x00000000
        /*043c*/ 	.short	0x0101
        /*043e*/ 	.byte	0xff
	.zero		1


	//   ....[53]....
        /*0440*/ 	.word	0x00002f70
        /*0444*/ 	.word	0x000000ff
        /*0448*/ 	.word	0x00000000
        /*044c*/ 	.short	0x010a
        /*044e*/ 	.byte	0x06
	.zero		1


	//   ....[54]....
        /*0450*/ 	.word	0x00002f90
        /*0454*/ 	.word	0x000000ff
        /*0458*/ 	.word	0x000000a0
        /*045c*/ 	.short	0x010a
        /*045e*/ 	.byte	0x07
	.zero		1


	//   ....[55]....
        /*0460*/ 	.word	0x00003060
        /*0464*/ 	.word	0x000000ff
        /*0468*/ 	.word	0x00000000
        /*046c*/ 	.short	0x010a
        /*046e*/ 	.byte	0x06
	.zero		1


	//   ....[56]....
        /*0470*/ 	.word	0x00003190
        /*0474*/ 	.word	0x000000ff
        /*0478*/ 	.word	0x00000000
        /*047c*/ 	.short	0x010a
        /*047e*/ 	.byte	0x1a
	.zero		1


	//   ....[57]....
        /*0480*/ 	.word	0x00003430
        /*0484*/ 	.word	0x000000ff
        /*0488*/ 	.word	0x00000000
        /*048c*/ 	.short	0x010a
        /*048e*/ 	.byte	0x06
	.zero		1


	//   ....[58]....
        /*0490*/ 	.word	0x000034c0
        /*0494*/ 	.word	0x000000ff
        /*0498*/ 	.word	0x00000000
        /*049c*/ 	.short	0x010a
        /*049e*/ 	.byte	0x06
	.zero		1


	//   ....[59]....
        /*04a0*/ 	.word	0x00003550
        /*04a4*/ 	.word	0x000000ff
        /*04a8*/ 	.word	0x00000000
        /*04ac*/ 	.short	0x010a
        /*04ae*/ 	.byte	0x06
	.zero		1


	//   ....[60]....
        /*04b0*/ 	.word	0x000035e0
        /*04b4*/ 	.word	0x000000ff
        /*04b8*/ 	.word	0x00000000
        /*04bc*/ 	.short	0x010a
        /*04be*/ 	.byte	0x07
	.zero		1


	//   ....[61]....
        /*04c0*/ 	.word	0x00003a40
        /*04c4*/ 	.word	0x00000000
        /*04c8*/ 	.word	0x00000060
        /*04cc*/ 	.short	0x010a
        /*04ce*/ 	.byte	0xff
	.zero		1


	//   ....[62]....
        /*04d0*/ 	.word	0x00003b00
        /*04d4*/ 	.word	0x00000000
        /*04d8*/ 	.word	0x00000000
        /*04dc*/ 	.short	0x0101
        /*04de*/ 	.byte	0xff
	.zero		1


	//   ....[63]....
        /*04e0*/ 	.word	0x00003e20
        /*04e4*/ 	.word	0x000000ff
        /*04e8*/ 	.word	0x00000058
        /*04ec*/ 	.short	0x010a
        /*04ee*/ 	.byte	0x07
	.zero		1


	//   ....[64]....
        /*04f0*/ 	.word	0x00004010
        /*04f4*/ 	.word	0x000000ff
        /*04f8*/ 	.word	0x00000040
        /*04fc*/ 	.short	0x010a
        /*04fe*/ 	.byte	0x07
	.zero		1


	//   ....[65]....
        /*0500*/ 	.word	0x000041e0
        /*0504*/ 	.word	0x000000ff
        /*0508*/ 	.word	0x00000030
        /*050c*/ 	.short	0x010b
        /*050e*/ 	.byte	0x07
	.zero		1


	//   ....[66]....
        /*0510*/ 	.word	0x00004250
        /*0514*/ 	.word	0x000000ff
        /*0518*/ 	.word	0x00000000
        /*051c*/ 	.short	0x0101
        /*051e*/ 	.byte	0x08
	.zero		1


	//   ....[67]....
        /*0520*/ 	.word	0x00004280
        /*0524*/ 	.word	0x000000ff
        /*0528*/ 	.word	0x00000048
        /*052c*/ 	.short	0x010a
        /*052e*/ 	.byte	0x07
	.zero		1


	//   ....[68]....
        /*0530*/ 	.word	0x00004490
        /*0534*/ 	.word	0x000000ff
        /*0538*/ 	.word	0x00000038
        /*053c*/ 	.short	0x010b
        /*053e*/ 	.byte	0x07
	.zero		1


	//   ....[69]....
        /*0540*/ 	.word	0x000044b0
        /*0544*/ 	.word	0x000000ff
        /*0548*/ 	.word	0x00000000
        /*054c*/ 	.short	0x0101
        /*054e*/ 	.byte	0x0d
	.zero		1


	//   ....[70]....
        /*0550*/ 	.word	0x000044e0
        /*0554*/ 	.word	0x000000ff
        /*0558*/ 	.word	0x00000040
        /*055c*/ 	.short	0x010a
        /*055e*/ 	.byte	0x07
	.zero		1


	//   ....[71]....
        /*0560*/ 	.word	0x00004520
        /*0564*/ 	.word	0x00000000
        /*0568*/ 	.word	0x00000048
        /*056c*/ 	.short	0x010a
        /*056e*/ 	.byte	0xff
	.zero		1


	//   ....[72]....
        /*0570*/ 	.word	0x00004850
        /*0574*/ 	.word	0x00000000
        /*0578*/ 	.word	0x00000060
        /*057c*/ 	.short	0x010a
        /*057e*/ 	.byte	0xff
	.zero		1


	//   ....[73]....
        /*0580*/ 	.word	0x00004960
        /*0584*/ 	.word	0x00000000
        /*0588*/ 	.word	0x00000000
        /*058c*/ 	.short	0x0101
        /*058e*/ 	.byte	0xff
	.zero		1


	//   ....[74]....
        /*0590*/ 	.word	0x000053c0
        /*0594*/ 	.word	0x00000003
        /*0598*/ 	.word	0x00000030
        /*059c*/ 	.short	0x010a
        /*059e*/ 	.byte	0xff
	.zero		1


	//   ....[75]....
        /*05a0*/ 	.word	0x00005400
        /*05a4*/ 	.word	0x000000cf
        /*05a8*/ 	.word	0x00000080
        /*05ac*/ 	.short	0x010a
        /*05ae*/ 	.byte	0xff
	.zero		1


	//   ....[76]....
        /*05b0*/ 	.word	0x00005530
        /*05b4*/ 	.word	0x00000003
        /*05b8*/ 	.word	0x00000030
        /*05bc*/ 	.short	0x010a
        /*05be*/ 	.byte	0xff
	.zero		1


	//   ....[77]....
        /*05c0*/ 	.word	0x00005690
        /*05c4*/ 	.word	0x00000000
        /*05c8*/ 	.word	0x00000000
        /*05cc*/ 	.short	0x0101
        /*05ce*/ 	.byte	0xff
	.zero		1


	//   ....[78]....
        /*05d0*/ 	.word	0x000056f0
        /*05d4*/ 	.word	0x000000cf
        /*05d8*/ 	.word	0x00000080
        /*05dc*/ 	.short	0x010a
        /*05de*/ 	.byte	0xff
	.zero		1


	//   ....[79]....
        /*05e0*/ 	.word	0x00006aa0
        /*05e4*/ 	.word	0x000000d2
        /*05e8*/ 	.word	0x00000030
        /*05ec*/ 	.short	0x010a
        /*05ee*/ 	.byte	0xff
	.zero		1


	//   ....[80]....
        /*05f0*/ 	.word	0x00006b70
        /*05f4*/ 	.word	0x000000d2
        /*05f8*/ 	.word	0x00000030
        /*05fc*/ 	.short	0x010a
        /*05fe*/ 	.byte	0xff
	.zero		1


	//   ....[81]....
        /*0600*/ 	.word	0x00006cb0
        /*0604*/ 	.word	0x00000003
        /*0608*/ 	.word	0x00000000
        /*060c*/ 	.short	0x0101
        /*060e*/ 	.byte	0xff
	.zero		1


	//   ....[82]....
        /*0610*/ 	.word	0x000071c0
        /*0614*/ 	.word	0x000000ff
        /*0618*/ 	.word	0x00000000
        /*061c*/ 	.short	0x0101
        /*061e*/ 	.byte	0x05
	.zero		1


	//   ....[83]....
        /*0620*/ 	.word	0x00008140
        /*0624*/ 	.word	0x00000003
        /*0628*/ 	.word	0x000000d0
        /*062c*/ 	.short	0x010a
        /*062e*/ 	.byte	0xff
	.zero		1


	//   ....[84]....
        /*0630*/ 	.word	0x000081a0
        /*0634*/ 	.word	0x00000002
        /*0638*/ 	.word	0x00000018
        /*063c*/ 	.short	0x010a
        /*063e*/ 	.byte	0xff
	.zero		1


	//   ....[85]....
        /*0640*/ 	.word	0x00008200
        /*0644*/ 	.word	0x00000002
        /*0648*/ 	.word	0x00000018
        /*064c*/ 	.short	0x010a
        /*064e*/ 	.byte	0xff
	.zero		1


	//   ....[86]....
        /*0650*/ 	.word	0x00008250
        /*0654*/ 	.word	0x00000002
        /*0658*/ 	.word	0x00000060
        /*065c*/ 	.short	0x010a
        /*065e*/ 	.byte	0xff
	.zero		1


	//   ....[87]....
        /*0660*/ 	.word	0x000082b0
        /*0664*/ 	.word	0x00000000
        /*0668*/ 	.word	0x00000000
        /*066c*/ 	.short	0x010a
        /*066e*/ 	.byte	0xff
	.zero		1


	//   ....[88]....
        /*0670*/ 	.word	0x00008310
        /*0674*/ 	.word	0x00000000
        /*0678*/ 	.word	0x00000000
        /*067c*/ 	.short	0x010a
        /*067e*/ 	.byte	0xff
	.zero		1


	//   ....[89]....
        /*0680*/ 	.word	0x00008360
        /*0684*/ 	.word	0x00000000
        /*0688*/ 	.word	0x000000c0
        /*068c*/ 	.short	0x010a
        /*068e*/ 	.byte	0xff
	.zero		1


	//   ....[90]....
        /*0690*/ 	.word	0x000083c0
        /*0694*/ 	.word	0x00000000
        /*0698*/ 	.word	0x00000070
        /*069c*/ 	.short	0x010a
        /*069e*/ 	.byte	0xff
	.zero		1


	//   ....[91]....
        /*06a0*/ 	.word	0x00008410
        /*06a4*/ 	.word	0x00000000
        /*06a8*/ 	.word	0x00000060
        /*06ac*/ 	.short	0x010a
        /*06ae*/ 	.byte	0xff
	.zero		1


	//   ....[92]....
        /*06b0*/ 	.word	0x00008470
        /*06b4*/ 	.word	0x00000000
        /*06b8*/ 	.word	0x00000070
        /*06bc*/ 	.short	0x010a
        /*06be*/ 	.byte	0xff
	.zero		1


	//   ....[93]....
        /*06c0*/ 	.word	0x000084c0
        /*06c4*/ 	.word	0x00000000
        /*06c8*/ 	.word	0x00000060
        /*06cc*/ 	.short	0x010a
        /*06ce*/ 	.byte	0xff
	.zero		1


	//   ....[94]....
        /*06d0*/ 	.word	0x00008520
        /*06d4*/ 	.word	0x00000003
        /*06d8*/ 	.word	0x000000a0
        /*06dc*/ 	.short	0x010a
        /*06de*/ 	.byte	0xff
	.zero		1


	//   ....[95]....
        /*06e0*/ 	.word	0x00008580
        /*06e4*/ 	.word	0x00000000
        /*06e8*/ 	.word	0x00000000
        /*06ec*/ 	.short	0x010a
        /*06ee*/ 	.byte	0xff
	.zero		1


	//   ....[96]....
        /*06f0*/ 	.word	0x000085e0
        /*06f4*/ 	.word	0x00000000
        /*06f8*/ 	.word	0x00000000
        /*06fc*/ 	.short	0x010a
        /*06fe*/ 	.byte	0xff
	.zero		1


	//   ....[97]....
        /*0700*/ 	.word	0x00008640
        /*0704*/ 	.word	0x00000000
        /*0708*/ 	.word	0x00000000
        /*070c*/ 	.short	0x010a
        /*070e*/ 	.byte	0xff
	.zero		1


	//   ....[98]....
        /*0710*/ 	.word	0x000086a0
        /*0714*/ 	.word	0x00000000
        /*0718*/ 	.word	0x00000000
        /*071c*/ 	.short	0x010a
        /*071e*/ 	.byte	0xff
	.zero		1


	//   ....[99]....
        /*0720*/ 	.word	0x00008700
        /*0724*/ 	.word	0x00000000
        /*0728*/ 	.word	0x00000000
        /*072c*/ 	.short	0x010a
        /*072e*/ 	.byte	0xff
	.zero		1


	//   ....[100]....
        /*0730*/ 	.word	0x00008750
        /*0734*/ 	.word	0x00000000
        /*0738*/ 	.word	0x00000060
        /*073c*/ 	.short	0x010a
        /*073e*/ 	.byte	0xff
	.zero		1


	//   ....[101]....
        /*0740*/ 	.word	0x000087b0
        /*0744*/ 	.word	0x00000000
        /*0748*/ 	.word	0x00000058
        /*074c*/ 	.short	0x010a
        /*074e*/ 	.byte	0xff
	.zero		1


	//   ....[102]....
        /*0750*/ 	.word	0x00008810
        /*0754*/ 	.word	0x00000003
        /*0758*/ 	.word	0x00000040
        /*075c*/ 	.short	0x010a
        /*075e*/ 	.byte	0xff
	.zero		1


	//   ....[103]....
        /*0760*/ 	.word	0x00008870
        /*0764*/ 	.word	0x00000003
        /*0768*/ 	.word	0x00000048
        /*076c*/ 	.short	0x010a
        /*076e*/ 	.byte	0xff
	.zero		1


	//   ....[104]....
        /*0770*/ 	.word	0x000088d0
        /*0774*/ 	.word	0x00000000
        /*0778*/ 	.word	0x00000040
        /*077c*/ 	.short	0x010a
        /*077e*/ 	.byte	0xff
	.zero		1


	//   ....[105]....
        /*0780*/ 	.word	0x00008920
        /*0784*/ 	.word	0x00000000
        /*0788*/ 	.word	0x00000060
        /*078c*/ 	.short	0x010a
        /*078e*/ 	.byte	0xff
	.zero		1


	//   ....[106]....
        /*0790*/ 	.word	0x00008970
        /*0794*/ 	.word	0x00000003
        /*0798*/ 	.word	0x00000030
        /*079c*/ 	.short	0x010a
        /*079e*/ 	.byte	0xff
	.zero		1


	//   ....[107]....
        /*07a0*/ 	.word	0x000089c0
        /*07a4*/ 	.word	0x000000cf
        /*07a8*/ 	.word	0x00000080
        /*07ac*/ 	.short	0x010a
        /*07ae*/ 	.byte	0xff
	.zero		1


	//   ....[108]....
        /*07b0*/ 	.word	0x00008a10
        /*07b4*/ 	.word	0x000000d2
        /*07b8*/ 	.word	0x00000030
        /*07bc*/ 	.short	0x010a
        /*07be*/ 	.byte	0xff
	.zero		1


	//----- nvinfo : EIATTR_NUM_MBARRIERS
	.align		4
.L_47:
        /*07c0*/ 	.byte	0x03, 0x38
        /*07c2*/ 	.short	0x001c


	//----- nvinfo : EIATTR_EXIT_INSTR_OFFSETS
	.align		4
        /*07c4*/ 	.byte	0x04, 0x1c
        /*07c6*/ 	.short	(.L_49 - .L_48)


	//   ....[0]....
.L_48:
        /*07c8*/ 	.word	0x000023f0


	//   ....[1]....
        /*07cc*/ 	.word	0x000028e0


	//   ....[2]....
        /*07d0*/ 	.word	0x00002940


	//   ....[3]....
        /*07d4*/ 	.word	0x00003840


	//   ....[4]....
        /*07d8*/ 	.word	0x00004550


	//   ....[5]....
        /*07dc*/ 	.word	0x00004590


	//   ....[6]....
        /*07e0*/ 	.word	0x00008130


	//----- nvinfo : EIATTR_MAX_THREADS
	.align		4
.L_49:
        /*07e4*/ 	.byte	0x04, 0x05
        /*07e6*/ 	.short	(.L_51 - .L_50)
.L_50:
        /*07e8*/ 	.word	0x00000100
        /*07ec*/ 	.word	0x00000001
        /*07f0*/ 	.word	0x00000001


	//----- nvinfo : EIATTR_CRS_STACK_SIZE
	.align		4
.L_51:
        /*07f4*/ 	.byte	0x04, 0x1e
        /*07f6*/ 	.short	(.L_53 - .L_52)
.L_52:
        /*07f8*/ 	.word	0x00000000


	//----- nvinfo : EIATTR_CBANK_PARAM_SIZE
	.align		4
.L_53:
        /*07fc*/ 	.byte	0x03, 0x19
        /*07fe*/ 	.short	0x0800


	//----- nvinfo : EIATTR_PARAM_CBANK
	.align		4
        /*0800*/ 	.byte	0x04, 0x0a
        /*0802*/ 	.short	(.L_55 - .L_54)
	.align		4
.L_54:
        /*0804*/ 	.word	index@(.nv.constant0._ZN7cutlass13device_kernelINS_4gemm6kernel13GemmUniversalIN4cute5tupleIJiiiiEEENS1_10collective13CollectiveMmaINS1_35MainloopSm100TmaUmmaWarpSpecializedILi3ELi2ELi4ENS5_IJNS4_1CILi1EEESB_SB_EEEEENS5_IJNSA_ILi128EEESE_SE_EEENS_12float_e4m3_tENS5_IJlSB_lEEESG_SH_NS4_8TiledMMAINS4_8MMA_AtomIJNS4_10MMA_TraitsINS4_19SM100_MMA_F8F6F4_SSEJSG_SG_fSE_SE_NS4_17integral_constantINS4_4UMMA5MajorELSO_0EEESP_NSM_INSN_7ScaleInELSQ_0EEESR_EEEEEENS4_6LayoutISC_NS5_IJNSA_ILi0EEESV_SV_EEEEENS5_IJNS4_10UnderscoreESY_SY_EEEEENS4_13SM90_TMA_LOADENS4_14ComposedLayoutINS4_7SwizzleILi3ELi4ELi3EEENS4_18smem_ptr_flag_bitsILi8EEENSU_INS5_IJNSA_ILi8EEESE_EEENS5_IJSE_SB_EEEEEEEvNS4_8identityES11_S1B_vS1C_EENS_8epilogue10collective18CollectiveEpilogueINS1E_23Sm100TmaWarpSpecializedILi2ELi2ELi64ELb0ELb0EEEJSF_NS5_IJNSU_ISE_SB_EENSU_INSA_ILi64EEESB_EEEEESG_SH_SG_SH_NS1E_6fusion15FusionCallbacksIS1I_NS1N_17LinearCombinationISG_fSG_fLNS_15FloatRoundStyleE2EEESF_S1M_JEEENS4_5SM1004TMEM4LOAD26SM100_TMEM_LOAD_32dp32b64xES11_NS12_INS13_ILi2ELi4ELi3EEES16_NSU_INS5_IJS17_S1K_EEENS5_IJS1K_SB_EEEEEEENS4_39AutoVectorizingCopyWithAssumedAlignmentILi128EEENS4_14SM90_TMA_STOREES21_S23_S23_EEEvvEEEEvNT_6ParamsE)
        /*0808*/ 	.short	0x0380
        /*080a*/ 	.short	0x0800


	//----- nvinfo : EIATTR_SW_WAR
	.align		4
.L_55:
        /*080c*/ 	.byte	0x04, 0x36
        /*080e*/ 	.short	(.L_57 - .L_56)
.L_56:
        /*0810*/ 	.word	0x00000008
.L_57:


//--------------------- .nv.callgraph             --------------------------
	.section	.nv.callgraph,"",@"SHT_CUDA_CALLGRAPH"
	.align	4
	.sectionentsize	8
	.align		4
        /*0000*/ 	.word	0x00000000
	.align		4
        /*0004*/ 	.word	0xffffffff
	.align		4
        /*0008*/ 	.word	index@(_ZN7cutlass13device_kernelINS_4gemm6kernel13GemmUniversalIN4cute5tupleIJiiiiEEENS1_10collective13CollectiveMmaINS1_35MainloopSm100TmaUmmaWarpSpecializedILi3ELi2ELi4ENS5_IJNS4_1CILi1EEESB_SB_EEEEENS5_IJNSA_ILi128EEESE_SE_EEENS_12float_e4m3_tENS5_IJlSB_lEEESG_SH_NS4_8TiledMMAINS4_8MMA_AtomIJNS4_10MMA_TraitsINS4_19SM100_MMA_F8F6F4_SSEJSG_SG_fSE_SE_NS4_17integral_constantINS4_4UMMA5MajorELSO_0EEESP_NSM_INSN_7ScaleInELSQ_0EEESR_EEEEEENS4_6LayoutISC_NS5_IJNSA_ILi0EEESV_SV_EEEEENS5_IJNS4_10UnderscoreESY_SY_EEEEENS4_13SM90_TMA_LOADENS4_14ComposedLayoutINS4_7SwizzleILi3ELi4ELi3EEENS4_18smem_ptr_flag_bitsILi8EEENSU_INS5_IJNSA_ILi8EEESE_EEENS5_IJSE_SB_EEEEEEEvNS4_8identityES11_S1B_vS1C_EENS_8epilogue10collective18CollectiveEpilogueINS1E_23Sm100TmaWarpSpecializedILi2ELi2ELi64ELb0ELb0EEEJSF_NS5_IJNSU_ISE_SB_EENSU_INSA_ILi64EEESB_EEEEESG_SH_SG_SH_NS1E_6fusion15FusionCallbacksIS1I_NS1N_17LinearCombinationISG_fSG_fLNS_15FloatRoundStyleE2EEESF_S1M_JEEENS4_5SM1004TMEM4LOAD26SM100_TMEM_LOAD_32dp32b64xES11_NS12_INS13_ILi2ELi4ELi3EEES16_NSU_INS5_IJS17_S1K_EEENS5_IJS1K_SB_EEEEEEENS4_39AutoVectorizingCopyWithAssumedAlignmentILi128EEENS4_14SM90_TMA_STOREES21_S23_S23_EEEvvEEEEvNT_6ParamsE)
	.align		4
        /*000c*/ 	.word	index@(__assertfail)
	.align		4
        /*0010*/ 	.word	0x00000000
	.align		4
        /*0014*/ 	.word	0xfffffffe
	.align		4
        /*0018*/ 	.word	0x00000000
	.align		4
        /*001c*/ 	.word	0xfffffffd
	.align		4
        /*0020*/ 	.word	0x00000000
	.align		4
        /*0024*/ 	.word	0xfffffffc


//--------------------- .nv.constant4             --------------------------
	.section	.nv.constant4,"a",@progbits
	.align	8
	.align		8
.nv.constant4:
        /*0000*/ 	.dword	__assertfail
	.align		8
        /*0008*/ 	.dword	__unnamed_1
	.align		8
        /*0010*/ 	.dword	__unnamed_2
	.align		8
        /*0018*/ 	.dword	_ZN39_INTERNAL_f963a712_4_k_cu_bf74be16_75364cuda3std3__45__cpo5beginE
	.align		8
        /*0020*/ 	.dword	_ZN39_INTERNAL_f963a712_4_k_cu_bf74be16_75364cuda3std3__45__cpo3endE
	.align		8
        /*0028*/ 	.dword	_ZN39_INTERNAL_f963a712_4_k_cu_bf74be16_75364cuda3std3__45__cpo6cbeginE
	.align		8
        /*0030*/ 	.dword	_ZN39_INTERNAL_f963a712_4_k_cu_bf74be16_75364cuda3std3__45__cpo4cendE
	.align		8
        /*0038*/ 	.dword	_ZN39_INTERNAL_f963a712_4_k_cu_bf74be16_75364cuda3std3__441_GLOBAL__N__f963a712_4_k_cu_bf74be16_75366ignoreE
	.align		8
        /*0040*/ 	.dword	_ZN39_INTERNAL_f963a712_4_k_cu_bf74be16_75364cuda3std3__419piecewise_constructE
	.align		8
        /*0048*/ 	.dword	_ZN39_INTERNAL_f963a712_4_k_cu_bf74be16_75364cuda3std3__48in_placeE
	.align		8
        /*0050*/ 	.dword	_ZN39_INTERNAL_f963a712_4_k_cu_bf74be16_75364cuda3std6ranges3__45__cpo4swapE
	.align		8
        /*0058*/ 	.dword	_ZN39_INTERNAL_f963a712_4_k_cu_bf74be16_75364cuda3std6ranges3__45__cpo9iter_moveE
	.align		8
        /*0060*/ 	.dword	_ZN39_INTERNAL_f963a712_4_k_cu_bf74be16_75364cute7productE
	.align		8
        /*0068*/ 	.dword	_ZN39_INTERNAL_f963a712_4_k_cu_bf74be16_75364cute1_E
	.align		8
        /*0070*/ 	.dword	$str$25
	.align		8
        /*0078*/ 	.dword	$str$26
	.align		8
        /*0080*/ 	.dword	$str$27
	.align		8
        /*0088*/ 	.dword	$str$28


//--------------------- .text._ZN7cutlass13device_kernelINS_4gemm6kernel13GemmUniversalIN4cute5tupleIJiiiiEEENS1_10collective13CollectiveMmaINS1_35MainloopSm100TmaUmmaWarpSpecializedILi3ELi2ELi4ENS5_IJNS4_1CILi1EEESB_SB_EEEEENS5_IJNSA_ILi128EEESE_SE_EEENS_12float_e4m3_tENS5_IJlSB_lEEESG_SH_NS4_8TiledMMAINS4_8MMA_AtomIJNS4_10MMA_TraitsINS4_19SM100_MMA_F8F6F4_SSEJSG_SG_fSE_SE_NS4_17integral_constantINS4_4UMMA5MajorELSO_0EEESP_NSM_INSN_7ScaleInELSQ_0EEESR_EEEEEENS4_6LayoutISC_NS5_IJNSA_ILi0EEESV_SV_EEEEENS5_IJNS4_10UnderscoreESY_SY_EEEEENS4_13SM90_TMA_LOADENS4_14ComposedLayoutINS4_7SwizzleILi3ELi4ELi3EEENS4_18smem_ptr_flag_bitsILi8EEENSU_INS5_IJNSA_ILi8EEESE_EEENS5_IJSE_SB_EEEEEEEvNS4_8identityES11_S1B_vS1C_EENS_8epilogue10collective18CollectiveEpilogueINS1E_23Sm100TmaWarpSpecializedILi2ELi2ELi64ELb0ELb0EEEJSF_NS5_IJNSU_ISE_SB_EENSU_INSA_ILi64EEESB_EEEEESG_SH_SG_SH_NS1E_6fusion15FusionCallbacksIS1I_NS1N_17LinearCombinationISG_fSG_fLNS_15FloatRoundStyleE2EEESF_S1M_JEEENS4_5SM1004TMEM4LOAD26SM100_TMEM_LOAD_32dp32b64xES11_NS12_INS13_ILi2ELi4ELi3EEES16_NSU_INS5_IJS17_S1K_EEENS5_IJS1K_SB_EEEEEEENS4_39AutoVectorizingCopyWithAssumedAlignmentILi128EEENS4_14SM90_TMA_STOREES21_S23_S23_EEEvvEEEEvNT_6ParamsE --------------------------
	.section	.text._ZN7cutlass13device_kernelINS_4gemm6kernel13GemmUniversalIN4cute5tupleIJiiiiEEENS1_10collective13CollectiveMmaINS1_35MainloopSm100TmaUmmaWarpSpecializedILi3ELi2ELi4ENS5_IJNS4_1CILi1EEESB_SB_EEEEENS5_IJNSA_ILi128EEESE_SE_EEENS_12float_e4m3_tENS5_IJlSB_lEEESG_SH_NS4_8TiledMMAINS4_8MMA_AtomIJNS4_10MMA_TraitsINS4_19SM100_MMA_F8F6F4_SSEJSG_SG_fSE_SE_NS4_17integral_constantINS4_4UMMA5MajorELSO_0EEESP_NSM_INSN_7ScaleInELSQ_0EEESR_EEEEEENS4_6LayoutISC_NS5_IJNSA_ILi0EEESV_SV_EEEEENS5_IJNS4_10UnderscoreESY_SY_EEEEENS4_13SM90_TMA_LOADENS4_14ComposedLayoutINS4_7SwizzleILi3ELi4ELi3EEENS4_18smem_ptr_flag_bitsILi8EEENSU_INS5_IJNSA_ILi8EEESE_EEENS5_IJSE_SB_EEEEEEEvNS4_8identityES11_S1B_vS1C_EENS_8epilogue10collective18CollectiveEpilogueINS1E_23Sm100TmaWarpSpecializedILi2ELi2ELi64ELb0ELb0EEEJSF_NS5_IJNSU_ISE_SB_EENSU_INSA_ILi64EEESB_EEEEESG_SH_SG_SH_NS1E_6fusion15FusionCallbacksIS1I_NS1N_17LinearCombinationISG_fSG_fLNS_15FloatRoundStyleE2EEESF_S1M_JEEENS4_5SM1004TMEM4LOAD26SM100_TMEM_LOAD_32dp32b64xES11_NS12_INS13_ILi2ELi4ELi3EEES16_NSU_INS5_IJS17_S1K_EEENS5_IJS1K_SB_EEEEEEENS4_39AutoVectorizingCopyWithAssumedAlignmentILi128EEENS4_14SM90_TMA_STOREES21_S23_S23_EEEvvEEEEvNT_6ParamsE,"ax",@progbits
	.align	128
.text._ZN7cutlass13device_kernelINS_4gemm6kernel13GemmUniversalIN4cute5tupleIJiiiiEEENS1_10collective13CollectiveMmaINS1_35MainloopSm100TmaUmmaWarpSpecializedILi3ELi2ELi4ENS5_IJNS4_1CILi1EEESB_SB_EEEEENS5_IJNSA_ILi128EEESE_SE_EEENS_12float_e4m3_tENS5_IJlSB_lEEESG_SH_NS4_8TiledMMAINS4_8MMA_AtomIJNS4_10MMA_TraitsINS4_19SM100_MMA_F8F6F4_SSEJSG_SG_fSE_SE_NS4_17integral_constantINS4_4UMMA5MajorELSO_0EEESP_NSM_INSN_7ScaleInELSQ_0EEESR_EEEEEENS4_6LayoutISC_NS5_IJNSA_ILi0EEESV_SV_EEEEENS5_IJNS4_10UnderscoreESY_SY_EEEEENS4_13SM90_TMA_LOADENS4_14ComposedLayoutINS4_7SwizzleILi3ELi4ELi3EEENS4_18smem_ptr_flag_bitsILi8EEENSU_INS5_IJNSA_ILi8EEESE_EEENS5_IJSE_SB_EEEEEEEvNS4_8identityES11_S1B_vS1C_EENS_8epilogue10collective18CollectiveEpilogueINS1E_23Sm100TmaWarpSpecializedILi2ELi2ELi64ELb0ELb0EEEJSF_NS5_IJNSU_ISE_SB_EENSU_INSA_ILi64EEESB_EEEEESG_SH_SG_SH_NS1E_6fusion15FusionCallbacksIS1I_NS1N_17LinearCombinationISG_fSG_fLNS_15FloatRoundStyleE2EEESF_S1M_JEEENS4_5SM1004TMEM4LOAD26SM100_TMEM_LOAD_32dp32b64xES11_NS12_INS13_ILi2ELi4ELi3EEES16_NSU_INS5_IJS17_S1K_EEENS5_IJS1K_SB_EEEEEEENS4_39AutoVectorizingCopyWithAssumedAlignmentILi128EEENS4_14SM90_TMA_STOREES21_S23_S23_EEEvvEEEEvNT_6ParamsE:
        .type           _ZN7cutlass13device_kernelINS_4gemm6kernel13GemmUniversalIN4cute5tupleIJiiiiEEENS1_10collective13CollectiveMmaINS1_35MainloopSm100TmaUmmaWarpSpecializedILi3ELi2ELi4ENS5_IJNS4_1CILi1EEESB_SB_EEEEENS5_IJNSA_ILi128EEESE_SE_EEENS_12float_e4m3_tENS5_IJlSB_lEEESG_SH_NS4_8TiledMMAINS4_8MMA_AtomIJNS4_10MMA_TraitsINS4_19SM100_MMA_F8F6F4_SSEJSG_SG_fSE_SE_NS4_17integral_constantINS4_4UMMA5MajorELSO_0EEESP_NSM_INSN_7ScaleInELSQ_0EEESR_EEEEEENS4_6LayoutISC_NS5_IJNSA_ILi0EEESV_SV_EEEEENS5_IJNS4_10UnderscoreESY_SY_EEEEENS4_13SM90_TMA_LOADENS4_14ComposedLayoutINS4_7SwizzleILi3ELi4ELi3EEENS4_18smem_ptr_flag_bitsILi8EEENSU_INS5_IJNSA_ILi8EEESE_EEENS5_IJSE_SB_EEEEEEEvNS4_8identityES11_S1B_vS1C_EENS_8epilogue10collective18CollectiveEpilogueINS1E_23Sm100TmaWarpSpecializedILi2ELi2ELi64ELb0ELb0EEEJSF_NS5_IJNSU_ISE_SB_EENSU_INSA_ILi64EEESB_EEEEESG_SH_SG_SH_NS1E_6fusion15FusionCallbacksIS1I_NS1N_17LinearCombinationISG_fSG_fLNS_15FloatRoundStyleE2EEESF_S1M_JEEENS4_5SM1004TMEM4LOAD26SM100_TMEM_LOAD_32dp32b64xES11_NS12_INS13_ILi2ELi4ELi3EEES16_NSU_INS5_IJS17_S1K_EEENS5_IJS1K_SB_EEEEEEENS4_39AutoVectorizingCopyWithAssumedAlignmentILi128EEENS4_14SM90_TMA_STOREES21_S23_S23_EEEvvEEEEvNT_6ParamsE,@function
        .size           _ZN7cutlass13device_kernelINS_4gemm6kernel13GemmUniversalIN4cute5tupleIJiiiiEEENS1_10collective13CollectiveMmaINS1_35MainloopSm100TmaUmmaWarpSpecializedILi3ELi2ELi4ENS5_IJNS4_1CILi1EEESB_SB_EEEEENS5_IJNSA_ILi128EEESE_SE_EEENS_12float_e4m3_tENS5_IJlSB_lEEESG_SH_NS4_8TiledMMAINS4_8MMA_AtomIJNS4_10MMA_TraitsINS4_19SM100_MMA_F8F6F4_SSEJSG_SG_fSE_SE_NS4_17integral_constantINS4_4UMMA5MajorELSO_0EEESP_NSM_INSN_7ScaleInELSQ_0EEESR_EEEEEENS4_6LayoutISC_NS5_IJNSA_ILi0EEESV_SV_EEEEENS5_IJNS4_10UnderscoreESY_SY_EEEEENS4_13SM90_TMA_LOADENS4_14ComposedLayoutINS4_7SwizzleILi3ELi4ELi3EEENS4_18smem_ptr_flag_bitsILi8EEENSU_INS5_IJNSA_ILi8EEESE_EEENS5_IJSE_SB_EEEEEEEvNS4_8identityES11_S1B_vS1C_EENS_8epilogue10collective18CollectiveEpilogueINS1E_23Sm100TmaWarpSpecializedILi2ELi2ELi64ELb0ELb0EEEJSF_NS5_IJNSU_ISE_SB_EENSU_INSA_ILi64EEESB_EEEEESG_SH_SG_SH_NS1E_6fusion15FusionCallbacksIS1I_NS1N_17LinearCombinationISG_fSG_fLNS_15FloatRoundStyleE2EEESF_S1M_JEEENS4_5SM1004TMEM4LOAD26SM100_TMEM_LOAD_32dp32b64xES11_NS12_INS13_ILi2ELi4ELi3EEES16_NSU_INS5_IJS17_S1K_EEENS5_IJS1K_SB_EEEEEEENS4_39AutoVectorizingCopyWithAssumedAlignmentILi128EEENS4_14SM90_TMA_STOREES21_S23_S23_EEEvvEEEEvNT_6ParamsE,(.L_x_140 - _ZN7cutlass13device_kernelINS_4gemm6kernel13GemmUniversalIN4cute5tupleIJiiiiEEENS1_10collective13CollectiveMmaINS1_35MainloopSm100TmaUmmaWarpSpecializedILi3ELi2ELi4ENS5_IJNS4_1CILi1EEESB_SB_EEEEENS5_IJNSA_ILi128EEESE_SE_EEENS_12float_e4m3_tENS5_IJlSB_lEEESG_SH_NS4_8TiledMMAINS4_8MMA_AtomIJNS4_10MMA_TraitsINS4_19SM100_MMA_F8F6F4_SSEJSG_SG_fSE_SE_NS4_17integral_constantINS4_4UMMA5MajorELSO_0EEESP_NSM_INSN_7ScaleInELSQ_0EEESR_EEEEEENS4_6LayoutISC_NS5_IJNSA_ILi0EEESV_SV_EEEEENS5_IJNS4_10UnderscoreESY_SY_EEEEENS4_13SM90_TMA_LOADENS4_14ComposedLayoutINS4_7SwizzleILi3ELi4ELi3EEENS4_18smem_ptr_flag_bitsILi8EEENSU_INS5_IJNSA_ILi8EEESE_EEENS5_IJSE_SB_EEEEEEEvNS4_8identityES11_S1B_vS1C_EENS_8epilogue10collective18CollectiveEpilogueINS1E_23Sm100TmaWarpSpecializedILi2ELi2ELi64ELb0ELb0EEEJSF_NS5_IJNSU_ISE_SB_EENSU_INSA_ILi64EEESB_EEEEESG_SH_SG_SH_NS1E_6fusion15FusionCallbacksIS1I_NS1N_17LinearCombinationISG_fSG_fLNS_15FloatRoundStyleE2EEESF_S1M_JEEENS4_5SM1004TMEM4LOAD26SM100_TMEM_LOAD_32dp32b64xES11_NS12_INS13_ILi2ELi4ELi3EEES16_NSU_INS5_IJS17_S1K_EEENS5_IJS1K_SB_EEEEEEENS4_39AutoVectorizingCopyWithAssumedAlignmentILi128EEENS4_14SM90_TMA_STOREES21_S23_S23_EEEvvEEEEvNT_6ParamsE)
        .other          _ZN7cutlass13device_kernelINS_4gemm6kernel13GemmUniversalIN4cute5tupleIJiiiiEEENS1_10collective13CollectiveMmaINS1_35MainloopSm100TmaUmmaWarpSpecializedILi3ELi2ELi4ENS5_IJNS4_1CILi1EEESB_SB_EEEEENS5_IJNSA_ILi128EEESE_SE_EEENS_12float_e4m3_tENS5_IJlSB_lEEESG_SH_NS4_8TiledMMAINS4_8MMA_AtomIJNS4_10MMA_TraitsINS4_19SM100_MMA_F8F6F4_SSEJSG_SG_fSE_SE_NS4_17integral_constantINS4_4UMMA5MajorELSO_0EEESP_NSM_INSN_7ScaleInELSQ_0EEESR_EEEEEENS4_6LayoutISC_NS5_IJNSA_ILi0EEESV_SV_EEEEENS5_IJNS4_10UnderscoreESY_SY_EEEEENS4_13SM90_TMA_LOADENS4_14ComposedLayoutINS4_7SwizzleILi3ELi4ELi3EEENS4_18smem_ptr_flag_bitsILi8EEENSU_INS5_IJNSA_ILi8EEESE_EEENS5_IJSE_SB_EEEEEEEvNS4_8identityES11_S1B_vS1C_EENS_8epilogue10collective18CollectiveEpilogueINS1E_23Sm100TmaWarpSpecializedILi2ELi2ELi64ELb0ELb0EEEJSF_NS5_IJNSU_ISE_SB_EENSU_INSA_ILi64EEESB_EEEEESG_SH_SG_SH_NS1E_6fusion15FusionCallbacksIS1I_NS1N_17LinearCombinationISG_fSG_fLNS_15FloatRoundStyleE2EEESF_S1M_JEEENS4_5SM1004TMEM4LOAD26SM100_TMEM_LOAD_32dp32b64xES11_NS12_INS13_ILi2ELi4ELi3EEES16_NSU_INS5_IJS17_S1K_EEENS5_IJS1K_SB_EEEEEEENS4_39AutoVectorizingCopyWithAssumedAlignmentILi128EEENS4_14SM90_TMA_STOREES21_S23_S23_EEEvvEEEEvNT_6ParamsE,@"STO_CUDA_ENTRY STV_DEFAULT"
_ZN7cutlass13device_kernelINS_4gemm6kernel13GemmUniversalIN4cute5tupleIJiiiiEEENS1_10collective13CollectiveMmaINS1_35MainloopSm100TmaUmmaWarpSpecializedILi3ELi2ELi4ENS5_IJNS4_1CILi1EEESB_SB_EEEEENS5_IJNSA_ILi128EEESE_SE_EEENS_12float_e4m3_tENS5_IJlSB_lEEESG_SH_NS4_8TiledMMAINS4_8MMA_AtomIJNS4_10MMA_TraitsINS4_19SM100_MMA_F8F6F4_SSEJSG_SG_fSE_SE_NS4_17integral_constantINS4_4UMMA5MajorELSO_0EEESP_NSM_INSN_7ScaleInELSQ_0EEESR_EEEEEENS4_6LayoutISC_NS5_IJNSA_ILi0EEESV_SV_EEEEENS5_IJNS4_10UnderscoreESY_SY_EEEEENS4_13SM90_TMA_LOADENS4_14ComposedLayoutINS4_7SwizzleILi3ELi4ELi3EEENS4_18smem_ptr_flag_bitsILi8EEENSU_INS5_IJNSA_ILi8EEESE_EEENS5_IJSE_SB_EEEEEEEvNS4_8identityES11_S1B_vS1C_EENS_8epilogue10collective18CollectiveEpilogueINS1E_23Sm100TmaWarpSpecializedILi2ELi2ELi64ELb0ELb0EEEJSF_NS5_IJNSU_ISE_SB_EENSU_INSA_ILi64EEESB_EEEEESG_SH_SG_SH_NS1E_6fusion15FusionCallbacksIS1I_NS1N_17LinearCombinationISG_fSG_fLNS_15FloatRoundStyleE2EEESF_S1M_JEEENS4_5SM1004TMEM4LOAD26SM100_TMEM_LOAD_32dp32b64xES11_NS12_INS13_ILi2ELi4ELi3EEES16_NSU_INS5_IJS17_S1K_EEENS5_IJS1K_SB_EEEEEEENS4_39AutoVectorizingCopyWithAssumedAlignmentILi128EEENS4_14SM90_TMA_STOREES21_S23_S23_EEEvvEEEEvNT_6ParamsE:
[----:B------:R-:W1:Y:S01]  /*0000*/  LDC R1, c[0x0][0x37c] ;  /* 0x0000df00ff017b82 */ /* 0x000e620000000800 */
[----:B------:R-:W2:Y:S01]  /*0010*/  S2R R189, SR_TID.X ;  /* 0x0000000000bd7919 */ /* 0x000ea20000002100 */
[----:B------:R-:W3:Y:S01]  /*0020*/  LDCU.64 UR4, c[0x0][0x890] ;  /* 0x00011200ff0477ac */ /* 0x000ee20008000a00 */
[----:B------:R-:W-:Y:S02]  /*0030*/  PRMT R171, RZ, 0x7610, R171 ;  /* 0x00007610ffab7816 */ /* 0x000fe400000000ab */
[----:B------:R-:W-:Y:S01]  /*0040*/  ELECT P5, URZ, PT ;  /* 0x0000000000ff782f */ /* 0x000fe200038a0000 */
[----:B------:R-:W4:Y:S01]  /*0050*/  LDCU.64 UR46, c[0x0][0x358] ;  /* 0x00006b00ff2e77ac */ /* 0x000f220008000a00 */
[----:B---3--:R-:W-:-:S04]  /*0060*/  UISETP.NE.U32.AND UP0, UPT, UR4, URZ, UPT ;  /* 0x000000ff0400728c */ /* 0x008fc8000bf05070 */
[----:B------:R-:W-:Y:S01]  /*0070*/  UISETP.NE.AND.EX UP0, UPT, UR5, URZ, UPT, UP0 ;  /* 0x000000ff0500728c */ /* 0x000fe2000bf05300 */
[----:B--2---:R-:W-:-:S05]  /*0080*/  SHF.R.U32.HI R173, RZ, 0x5, R189 ;  /* 0x00000005ffad7819 */ /* 0x004fca00000116bd */
[----:B------:R-:W2:Y:S02]  /*0090*/  SHFL.IDX PT, R0, R173, RZ, 0x1f ;  /* 0x00001fffad007589 */ /* 0x000ea400000e0000 */
[----:B--2---:R-:W-:Y:S01]  /*00a0*/  R2UR UR8, R0 ;  /* 0x00000000000872ca */ /* 0x004fe200000e0000 */
[----:B-1--4-:R-:W-:-:S14]  /*00b0*/  BRA.U UP0, `(.L_x_0) ;  /* 0x00000001002c7547 */ /* 0x012fdc000b800000 */
[----:B------:R-:W1:Y:S02]  /*00c0*/  LDCU.64 UR6, c[0x0][0x888] ;  /* 0x00011100ff0677ac */ /* 0x000e640008000a00 */
[----:B-1----:R-:W-:-:S04]  /*00d0*/  UISETP.NE.U32.AND UP0, UPT, UR6, URZ, UPT ;  /* 0x000000ff0600728c */ /* 0x002fc8000bf05070 */
[----:B------:R-:W-:-:S09]  /*00e0*/  UISETP.NE.AND.EX UP0, UPT, UR7, URZ, UPT, UP0 ;  /* 0x000000ff0700728c */ /* 0x000fd2000bf05300 */
[----:B------:R-:W-:Y:S05]  /*00f0*/  BRA.U !UP0, `(.L_x_1) ;  /* 0x0000000108107547 */ /* 0x000fea000b800000 */
[----:B------:R-:W1:Y:S02]  /*0100*/  LDC.64 R2, c[0x0][0x888] ;  /* 0x00022200ff027b82 */ /* 0x000e640000000a00 */
[----:B-1----:R1:W5:Y:S01]  /*0110*/  LDG.E R81, desc[UR46][R2.64] ;  /* 0x0000002e02517981 */ /* 0x002362000c1e1900 */
[----:B------:R-:W-:Y:S01]  /*0120*/  HFMA2 R171, -RZ, RZ, 0, 5.9604644775390625e-08 ;  /* 0x00000001ffab7431 */ /* 0x000fe200000001ff */
[----:B------:R-:W-:Y:S05]  /*0130*/  BRA `(.L_x_0) ;  /* 0x00000000000c7947 */ /* 0x000fea0003800000 */
.L_x_1:
[----:B------:R-:W1:Y:S01]  /*0140*/  LDCU UR6, c[0x0][0x880] ;  /* 0x00011000ff0677ac */ /* 0x000e620008000800 */
[----:B------:R-:W-:Y:S01]  /*0150*/  HFMA2 R171, -RZ, RZ, 0, 5.9604644775390625e-08 ;  /* 0x00000001ffab7431 */ /* 0x000fe200000001ff */
[----:B-1----:R-:W-:-:S07]  /*0160*/  MOV R81, UR6 ;  /* 0x0000000600517c02 */ /* 0x002fce0008000f00 */
.L_x_0:
[----:B------:R-:W2:Y:S02]  /*0170*/  LDCU.64 UR6, c[0x0][0x8b0] ;  /* 0x00011600ff0677ac */ /* 0x000ea40008000a00 */
[----:B--2---:R-:W-:-:S04]  /*0180*/  UISETP.NE.U32.AND UP0, UPT, UR6, URZ, UPT ;  /* 0x000000ff0600728c */ /* 0x004fc8000bf05070 */
[----:B------:R-:W-:-:S09]  /*0190*/  UISETP.NE.AND.EX UP0, UPT, UR7, URZ, UPT, UP0 ;  /* 0x000000ff0700728c */ /* 0x000fd2000bf05300 */
[----:B------:R-:W-:Y:S05]  /*01a0*/  BRA.U UP0, `(.L_x_2) ;  /* 0x0000000100247547 */ /* 0x000fea000b800000 */
[----:B------:R-:W2:Y:S02]  /*01b0*/  LDCU.64 UR6, c[0x0][0x8a8] ;  /* 0x00011500ff0677ac */ /* 0x000ea40008000a00 */
[----:B--2---:R-:W-:-:S04]  /*01c0*/  UISETP.NE.U32.AND UP0, UPT, UR6, URZ, UPT ;  /* 0x000000ff0600728c */ /* 0x004fc8000bf05070 */
[----:B------:R-:W-:-:S09]  /*01d0*/  UISETP.NE.AND.EX UP0, UPT, UR7, URZ, UPT, UP0 ;  /* 0x000000ff0700728c */ /* 0x000fd2000bf05300 */
[----:B------:R-:W-:Y:S05]  /*01e0*/  BRA.U !UP0, `(.L_x_3) ;  /* 0x00000001080c7547 */ /* 0x000fea000b800000 */
[----:B------:R-:W2:Y:S02]  /*01f0*/  LDC.64 R78, c[0x0][0x8a8] ;  /* 0x00022a00ff4e7b82 */ /* 0x000ea40000000a00 */
[----:B--2---:R2:W5:Y:S01]  /*0200*/  LDG.E R78, desc[UR46][R78.64] ;  /* 0x0000002e4e4e7981 */ /* 0x004562000c1e1900 */
[----:B------:R-:W-:Y:S05]  /*0210*/  BRA `(.L_x_2) ;  /* 0x0000000000087947 */ /* 0x000fea0003800000 */
.L_x_3:
[----:B------:R-:W2:Y:S02]  /*0220*/  LDCU UR6, c[0x0][0x8a0] ;  /* 0x00011400ff0677ac */ /* 0x000ea40008000800 */
[----:B--2---:R-:W-:Y:S02]  /*0230*/  MOV R78, UR6 ;  /* 0x00000006004e7c02 */ /* 0x004fe40008000f00 */
.L_x_2:
[----:B------:R-:W-:Y:S01]  /*0240*/  IMAD.U32 R0, RZ, RZ, UR8 ;  /* 0x00000008ff007e24 */ /* 0x000fe2000f8e00ff */
[----:B------:R-:W-:Y:S04]  /*0250*/  BSSY.RECONVERGENT B0, `(.L_x_4) ;  /* 0x000000c000007945 */ /* 0x000fe80003800200 */
[C---:B------:R-:W-:Y:S02]  /*0260*/  ISETP.NE.OR P1, PT, R0.reuse, 0x1, !P5 ;  /* 0x000000010000780c */ /* 0x040fe40006f25670 */
[----:B------:R-:W-:-:S11]  /*0270*/  ISETP.NE.OR P0, PT, R0, 0x3, !P5 ;  /* 0x000000030000780c */ /* 0x000fd60006f05670 */
[----:B------:R-:W-:Y:S05]  /*0280*/  @P1 BRA `(.L_x_5) ;  /* 0x0000000000201947 */ /* 0x000fea0003800000 */
[----:B------:R-:W3:Y:S02]  /*0290*/  LDCU.64 UR6, c[0x0][0x348] ;  /* 0x00006900ff0677ac */ /* 0x000ee40008000a00 */
[----:B---3--:R-:W-:Y:S02]  /*02a0*/  UIADD3 UR10, UP1, UPT, UR6, 0x80, URZ ;  /* 0x00000080060a7890 */ /* 0x008fe4000ff3e0ff */
[----:B------:R-:W-:Y:S02]  /*02b0*/  UIADD3 UR6, UP0, UPT, UR6, 0x180, URZ ;  /* 0x0000018006067890 */ /* 0x000fe4000ff1e0ff */
[----:B------:R-:W-:Y:S02]  /*02c0*/  UIADD3.X UR11, UPT, UPT, URZ, UR7, URZ, UP1, !UPT ;  /* 0x00000007ff0b7290 */ /* 0x000fe40008ffe4ff */
[----:B------:R-:W-:-:S07]  /*02d0*/  UIADD3.X UR7, UPT, UPT, URZ, UR7, URZ, UP0, !UPT ;  /* 0x00000007ff077290 */ /* 0x000fce00087fe4ff */
[----:B------:R3:W-:Y:S02]  /*02e0*/  UTMACCTL.PF [UR10] ;  /* 0x000000000a0079b9 */ /* 0x0007e40008040000 */
[----:B------:R3:W-:Y:S02]  /*02f0*/  UTMACCTL.PF [UR6] ;  /* 0x00000000060079b9 */ /* 0x0007e40008040000 */
[----:B---3--:R-:W-:Y:S01]  /*0300*/  NOP ;  /* 0x0000000000007918 */ /* 0x008fe20000000000 */
.L_x_5:
[----:B------:R-:W-:Y:S05]  /*0310*/  BSYNC.RECONVERGENT B0 ;  /* 0x0000000000007941 */ /* 0x000fea0003800200 */
.L_x_4:
[----:B------:R-:W-:Y:S04]  /*0320*/  BSSY.RECONVERGENT B0, `(.L_x_6) ;  /* 0x000000a000007945 */ /* 0x000fe80003800200 */
        /* <DEDUP_REMOVED lines=9> */
.L_x_7:
[----:B------:R-:W-:Y:S05]  /*03c0*/  BSYNC.RECONVERGENT B0 ;  /* 0x0000000000007941 */ /* 0x000fea0003800200 */
.L_x_6:
[----:B------:R-:W3:Y:S01]  /*03d0*/  LDCU.64 UR6, c[0x0][0x888] ;  /* 0x00011100ff0677ac */ /* 0x000ee20008000a00 */
[----:B------:R-:W-:Y:S02]  /*03e0*/  UISETP.EQ.U32.AND UP1, UPT, UR4, URZ, UPT ;  /* 0x000000ff0400728c */ /* 0x000fe4000bf22070 */
[----:B------:R-:W-:Y:S02]  /*03f0*/  UPLOP3.LUT UP2, UPT, UPT, UPT, UPT, 0x80, 0x8 ;  /* 0x000000000008789c */ /* 0x000fe40003f4f070 */
[----:B---3--:R-:W-:-:S04]  /*0400*/  UISETP.NE.U32.AND UP0, UPT, UR6, URZ, UPT ;  /* 0x000000ff0600728c */ /* 0x008fc8000bf05070 */
[----:B------:R-:W-:-:S04]  /*0410*/  UISETP.NE.AND.EX UP0, UPT, UR7, URZ, UPT, UP0 ;  /* 0x000000ff0700728c */ /* 0x000fc8000bf05300 */
[----:B------:R-:W-:-:S04]  /*0420*/  UISETP.EQ.OR.EX UP3, UPT, UR5, URZ, !UP0, UP1 ;  /* 0x000000ff0500728c */ /* 0x000fc8000c762710 */
[----:B------:R-:W-:-:S05]  /*0430*/  UP2UR UR50, UPR, URZ, 0x8 ;  /* 0x00000008ff327883 */ /* 0x000fca0008000000 */
[----:B------:R-:W-:Y:S07]  /*0440*/  BRA.U !UP3, `(.L_x_8) ;  /* 0x000000010b207547 */ /* 0x000fee000b800000 */
[----:B------:R-:W-:Y:S01]  /*0450*/  UISETP.NE.U32.AND UP2, UPT, UR4, URZ, UPT ;  /* 0x000000ff0400728c */ /* 0x000fe2000bf45070 */
[----:B-----5:R-:W-:Y:S01]  /*0460*/  FSETP.NEU.AND P0, PT, R81, RZ, PT ;  /* 0x000000ff5100720b */ /* 0x020fe20003f0d000 */
[----:B------:R-:W-:Y:S02]  /*0470*/  USEL UR4, URZ, 0xffffffff, UP0 ;  /* 0xffffffffff047887 */ /* 0x000fe40008000000 */
[----:B------:R-:W-:-:S10]  /*0480*/  UISETP.NE.AND.EX UP2, UPT, UR5, URZ, UPT, UP2 ;  /* 0x000000ff0500728c */ /* 0x000fd4000bf45320 */
[----:B------:R-:W-:Y:S01]  /*0490*/  VOTEU.ANY UP1, P0 ;  /* 0x0000000000ff7886 */ /* 0x000fe20000020100 */
[----:B------:R-:W-:-:S04]  /*04a0*/  @!UP2 USEL UR4, URZ, 0xffffffff, UP1 ;  /* 0xffffffffff04a887 */ /* 0x000fc80008800000 */
[----:B------:R-:W-:-:S04]  /*04b0*/  ULOP3.LUT UR4, UR4, 0x1, URZ, 0xc0, !UPT ;  /* 0x0000000104047892 */ /* 0x000fc8000f8ec0ff */
[----:B------:R-:W-:-:S11]  /*04c0*/  UISETP.NE.U32.AND UP2, UPT, UR4, 0x1, UPT ;  /* 0x000000010400788c */ /* 0x000fd6000bf45070 */
.L_x_8:
[----:B-1----:R-:W1:Y:S01]  /*04d0*/  SHFL.IDX PT, R2, R173, RZ, 0x1f ;  /* 0x00001fffad027589 */ /* 0x002e6200000e0000 */
[----:B------:R-:W-:-:S04]  /*04e0*/  UISETP.NE.AND UP1, UPT, UR8, 0x2, UPT ;  /* 0x000000020800788c */ /* 0x000fc8000bf25270 */
[----:B------:R-:W-:Y:S01]  /*04f0*/  USEL UR6, URZ, 0x1, UP1 ;  /* 0x00000001ff067887 */ /* 0x000fe20008800000 */
[----:B-1----:R-:W-:-:S13]  /*0500*/  ISETP.NE.AND P0, PT, R2, RZ, PT ;  /* 0x000000ff0200720c */ /* 0x002fda0003f05270 */
[----:B------:R-:W-:Y:S05]  /*0510*/  @P0 BRA `(.L_x_9) ;  /* 0x0000000000400947 */ /* 0x000fea0003800000 */
[----:B------:R-:W1:Y:S01]  /*0520*/  S2UR UR5, SR_CgaCtaId ;  /* 0x00000000000579c3 */ /* 0x000e620000008800 */
[----:B------:R-:W-:Y:S01]  /*0530*/  UMOV UR7, 0x400 ;  /* 0x0000040000077882 */ /* 0x000fe20000000000 */
[----:B------:R-:W-:Y:S01]  /*0540*/  UMOV UR4, 0x1 ;  /* 0x0000000100047882 */ /* 0x000fe20000000000 */
[----:B------:R-:W-:Y:S01]  /*0550*/  ELECT P0, URZ, PT ;  /* 0x0000000000ff782f */ /* 0x000fe20003800000 */
[----:B------:R-:W-:-:S04]  /*0560*/  UIADD3 UR10, UPT, UPT, -UR4, 0x100000, URZ ;  /* 0x00100000040a7890 */ /* 0x000fc8000fffe1ff */
[----:B------:R-:W-:Y:S02]  /*0570*/  USHF.L.U32 UR11, UR10, 0xb, URZ ;  /* 0x0000000b0a0b7899 */ /* 0x000fe400080006ff */
[----:B------:R-:W-:Y:S02]  /*0580*/  USHF.L.U32 UR10, UR10, 0x1, URZ ;  /* 0x000000010a0a7899 */ /* 0x000fe400080006ff */
[----:B-1----:R-:W-:Y:S01]  /*0590*/  ULEA UR5, UR5, UR7, 0x18 ;  /* 0x0000000705057291 */ /* 0x002fe2000f8ec0ff */
[----:B------:R-:W1:Y:S11]  /*05a0*/  FENCE.VIEW.ASYNC.S ;  /* 0x00000000000073c6 */ /* 0x000e760000000000 */
[----:B-1----:R1:W3:Y:S01]  /*05b0*/  SYNCS.EXCH.64 URZ, [UR5], UR10 ;  /* 0x0000000a05ff75b2 */ /* 0x0022e20008000100 */
[----:B------:R1:W4:Y:S01]  /*05c0*/  SYNCS.EXCH.64 URZ, [UR5+0x18], UR10 ;  /* 0x0000180a05ff75b2 */ /* 0x0003220008000100 */
[----:B------:R1:W1:Y:S01]  /*05d0*/  SYNCS.EXCH.64 URZ, [UR5+0x8], UR10 ;  /* 0x0000080a05ff75b2 */ /* 0x0002620008000100 */
[----:B------:R1:W1:Y:S01]  /*05e0*/  SYNCS.EXCH.64 URZ, [UR5+0x20], UR10 ;  /* 0x0000200a05ff75b2 */ /* 0x0002620008000100 */
[----:B------:R1:W1:Y:S01]  /*05f0*/  SYNCS.EXCH.64 URZ, [UR5+0x10], UR10 ;  /* 0x0000100a05ff75b2 */ /* 0x0002620008000100 */
[----:B------:R1:W1:Y:S01]  /*0600*/  SYNCS.EXCH.64 URZ, [UR5+0x28], UR10 ;  /* 0x0000280a05ff75b2 */ /* 0x0002620008000100 */
[----:B------:R-:W-:Y:S01]  /*0610*/  NOP ;  /* 0x0000000000007918 */ /* 0x000fe20000000000 */
.L_x_9:
[----:B------:R-:W2:Y:S01]  /*0620*/  SHFL.IDX PT, R2, R173, RZ, 0x1f ;  /* 0x00001fffad027589 */ /* 0x000ea200000e0000 */
[----:B------:R-:W-:Y:S01]  /*0630*/  NOP ;  /* 0x0000000000007918 */ /* 0x000fe20000000000 */
[----:B--2---:R-:W-:-:S13]  /*0640*/  ISETP.NE.AND P0, PT, R2, 0x1, PT ;  /* 0x000000010200780c */ /* 0x004fda0003f05270 */
[----:B------:R-:W-:Y:S05]  /*0650*/  @P0 BRA `(.L_x_10) ;  /* 0x0000000000480947 */ /* 0x000fea0003800000 */
[----:B------:R-:W2:Y:S01]  /*0660*/  S2UR UR7, SR_CgaCtaId ;  /* 0x00000000000779c3 */ /* 0x000ea20000008800 */
[----:B------:R-:W-:Y:S01]  /*0670*/  UMOV UR9, 0x400 ;  /* 0x0000040000097882 */ /* 0x000fe20000000000 */
[----:B-1----:R-:W-:Y:S01]  /*0680*/  UMOV UR5, 0x20 ;  /* 0x0000002000057882 */ /* 0x002fe20000000000 */
[----:B------:R-:W-:Y:S01]  /*0690*/  UMOV UR4, 0x80 ;  /* 0x0000008000047882 */ /* 0x000fe20000000000 */
[----:B------:R-:W-:-:S04]  /*06a0*/  UIADD3 UR10, UPT, UPT, -UR5, 0x100000, URZ ;  /* 0x00100000050a7890 */ /* 0x000fc8000fffe1ff */
[----:B------:R-:W-:Y:S02]  /*06b0*/  USHF.L.U32 UR11, UR10, 0xb, URZ ;  /* 0x0000000b0a0b7899 */ /* 0x000fe400080006ff */
[----:B------:R-:W-:Y:S02]  /*06c0*/  USHF.L.U32 UR10, UR10, 0x1, URZ ;  /* 0x000000010a0a7899 */ /* 0x000fe400080006ff */
[----:B------:R-:W-:-:S04]  /*06d0*/  UIADD3 UR4, UPT, UPT, -UR4, 0x100000, URZ ;  /* 0x0010000004047890 */ /* 0x000fc8000fffe1ff */
[----:B------:R-:W-:Y:S02]  /*06e0*/  USHF.L.U32 UR5, UR4, 0xb, URZ ;  /* 0x0000000b04057899 */ /* 0x000fe400080006ff */
[----:B------:R-:W-:Y:S01]  /*06f0*/  USHF.L.U32 UR4, UR4, 0x1, URZ ;  /* 0x0000000104047899 */ /* 0x000fe200080006ff */
[----:B------:R-:W-:Y:S01]  /*0700*/  ELECT P0, URZ, PT ;  /* 0x0000000000ff782f */ /* 0x000fe20003800000 */
[----:B--2---:R-:W-:Y:S01]  /*0710*/  ULEA UR7, UR7, UR9, 0x18 ;  /* 0x0000000907077291 */ /* 0x004fe2000f8ec0ff */
[----:B------:R-:W1:Y:S11]  /*0720*/  FENCE.VIEW.ASYNC.S ;  /* 0x00000000000073c6 */ /* 0x000e760000000000 */
[----:B-1----:R2:W1:Y:S01]  /*0730*/  SYNCS.EXCH.64 URZ, [UR7+0x30], UR10 ;  /* 0x0000300a07ff75b2 */ /* 0x0024620008000100 */
[----:B------:R2:W1:Y:S01]  /*0740*/  SYNCS.EXCH.64 URZ, [UR7+0x40], UR4 ;  /* 0x0000400407ff75b2 */ /* 0x0004620008000100 */
[----:B------:R2:W1:Y:S01]  /*0750*/  SYNCS.EXCH.64 URZ, [UR7+0x38], UR10 ;  /* 0x0000380a07ff75b2 */ /* 0x0004620008000100 */
[----:B------:R2:W1:Y:S02]  /*0760*/  SYNCS.EXCH.64 URZ, [UR7+0x48], UR4 ;  /* 0x0000480407ff75b2 */ /* 0x0004640008000100 */
[----:B--2---:R-:W-:Y:S01]  /*0770*/  NOP ;  /* 0x0000000000007918 */ /* 0x004fe20000000000 */
.L_x_10:
[----:B------:R-:W2:Y:S01]  /*0780*/  SHFL.IDX PT, R2, R173, RZ, 0x1f ;  /* 0x00001fffad027589 */ /* 0x000ea200000e0000 */
[----:B------:R-:W-:Y:S01]  /*0790*/  NOP ;  /* 0x0000000000007918 */ /* 0x000fe20000000000 */
[----:B--2---:R-:W-:-:S13]  /*07a0*/  ISETP.NE.AND P0, PT, R2, 0x3, PT ;  /* 0x000000030200780c */ /* 0x004fda0003f05270 */
[----:B------:R-:W-:Y:S05]  /*07b0*/  @P0 BRA `(.L_x_11) ;  /* 0x0000000000300947 */ /* 0x000fea0003800000 */
[----:B-1----:R-:W1:Y:S01]  /*07c0*/  S2UR UR5, SR_CgaCtaId ;  /* 0x00000000000579c3 */ /* 0x002e620000008800 */
        /* <DEDUP_REMOVED lines=8> */
[----:B-1----:R2:W1:Y:S01]  /*0850*/  SYNCS.EXCH.64 URZ, [UR5+0x50], UR10 ;  /* 0x0000500a05ff75b2 */ /* 0x0024620008000100 */
[----:B------:R2:W1:Y:S02]  /*0860*/  SYNCS.EXCH.64 URZ, [UR5+0x58], UR10 ;  /* 0x0000580a05ff75b2 */ /* 0x0004640008000100 */
[----:B--2---:R-:W-:Y:S01]  /*0870*/  NOP ;  /* 0x0000000000007918 */ /* 0x004fe20000000000 */
.L_x_11:
[----:B------:R-:W2:Y:S01]  /*0880*/  SHFL.IDX PT, R2, R173, RZ, 0x1f ;  /* 0x00001fffad027589 */ /* 0x000ea200000e0000 */
[----:B------:R-:W-:Y:S01]  /*0890*/  NOP ;  /* 0x0000000000007918 */ /* 0x000fe20000000000 */
[----:B--2---:R-:W-:-:S13]  /*08a0*/  ISETP.NE.AND P0, PT, R2, 0x4, PT ;  /* 0x000000040200780c */ /* 0x004fda0003f05270 */
[----:B------:R-:W-:Y:S05]  /*08b0*/  @P0 BRA `(.L_x_12) ;  /* 0x00000000004c0947 */ /* 0x000fea0003800000 */
[----:B-1----:R-:W1:Y:S01]  /*08c0*/  S2UR UR5, SR_CgaCtaId ;  /* 0x00000000000579c3 */ /* 0x002e620000008800 */
[----:B------:R-:W-:Y:S01]  /*08d0*/  UMOV UR9, 0x100 ;  /* 0x0000010000097882 */ /* 0x000fe20000000000 */
[----:B------:R-:W-:Y:S01]  /*08e0*/  UMOV UR7, 0x400 ;  /* 0x0000040000077882 */ /* 0x000fe20000000000 */
[----:B------:R-:W-:Y:S01]  /*08f0*/  USEL UR9, UR9, 0xe0, UP2 ;  /* 0x000000e009097887 */ /* 0x000fe20009000000 */
[----:B------:R-:W-:Y:S01]  /*0900*/  UMOV UR4, 0x1 ;  /* 0x0000000100047882 */ /* 0x000fe20000000000 */
[----:B------:R-:W-:Y:S01]  /*0910*/  ELECT P0, URZ, PT ;  /* 0x0000000000ff782f */ /* 0x000fe20003800000 */
[----:B------:R-:W-:-:S04]  /*0920*/  UIADD3 UR10, UPT, UPT, -UR4, 0x100000, URZ ;  /* 0x00100000040a7890 */ /* 0x000fc8000fffe1ff */
[----:B------:R-:W-:Y:S02]  /*0930*/  USHF.L.U32 UR11, UR10, 0xb, URZ ;  /* 0x0000000b0a0b7899 */ /* 0x000fe400080006ff */
[----:B------:R-:W-:Y:S02]  /*0940*/  USHF.L.U32 UR10, UR10, 0x1, URZ ;  /* 0x000000010a0a7899 */ /* 0x000fe400080006ff */
[----:B------:R-:W-:-:S04]  /*0950*/  UIADD3 UR12, UPT, UPT, -UR9, 0x100000, URZ ;  /* 0x00100000090c7890 */ /* 0x000fc8000fffe1ff */
[----:B------:R-:W-:Y:S02]  /*0960*/  USHF.L.U32 UR13, UR12, 0xb, URZ ;  /* 0x0000000b0c0d7899 */ /* 0x000fe400080006ff */
[----:B------:R-:W-:Y:S02]  /*0970*/  USHF.L.U32 UR12, UR12, 0x1, URZ ;  /* 0x000000010c0c7899 */ /* 0x000fe400080006ff */
[----:B-1----:R-:W-:Y:S01]  /*0980*/  ULEA UR5, UR5, UR7, 0x18 ;  /* 0x0000000705057291 */ /* 0x002fe2000f8ec0ff */
[----:B------:R-:W1:Y:S11]  /*0990*/  FENCE.VIEW.ASYNC.S ;  /* 0x00000000000073c6 */ /* 0x000e760000000000 */
[----:B-1----:R2:W1:Y:S01]  /*09a0*/  SYNCS.EXCH.64 URZ, [UR5+0x60], UR10 ;  /* 0x0000600a05ff75b2 */ /* 0x0024620008000100 */
[----:B------:R2:W1:Y:S01]  /*09b0*/  SYNCS.EXCH.64 URZ, [UR5+0x70], UR12 ;  /* 0x0000700c05ff75b2 */ /* 0x0004620008000100 */
[----:B------:R2:W1:Y:S01]  /*09c0*/  SYNCS.EXCH.64 URZ, [UR5+0x68], UR10 ;  /* 0x0000680a05ff75b2 */ /* 0x0004620008000100 */
[----:B------:R2:W1:Y:S02]  /*09d0*/  SYNCS.EXCH.64 URZ, [UR5+0x78], UR12 ;  /* 0x0000780c05ff75b2 */ /* 0x0004640008000100 */
[----:B--2---:R-:W-:Y:S01]  /*09e0*/  NOP ;  /* 0x0000000000007918 */ /* 0x004fe20000000000 */
.L_x_12:
        /* <DEDUP_REMOVED lines=20> */
[----:B------:R2:W1:Y:S01]  /*0b30*/  SYNCS.EXCH.64 URZ, [UR7+0xa8], UR4 ;  /* 0x0000a80407ff75b2 */ /* 0x0004620008000100 */
[----:B------:R2:W1:Y:S01]  /*0b40*/  SYNCS.EXCH.64 URZ, [UR7+0x90], UR10 ;  /* 0x0000900a07ff75b2 */ /* 0x0004620008000100 */
[----:B------:R2:W1:Y:S01]  /*0b50*/  SYNCS.EXCH.64 URZ, [UR7+0xb0], UR4 ;  /* 0x0000b00407ff75b2 */ /* 0x0004620008000100 */
[----:B------:R2:W1:Y:S01]  /*0b60*/  SYNCS.EXCH.64 URZ, [UR7+0x98], UR10 ;  /* 0x0000980a07ff75b2 */ /* 0x0004620008000100 */
[----:B------:R2:W1:Y:S02]  /*0b70*/  SYNCS.EXCH.64 URZ, [UR7+0xb8], UR4 ;  /* 0x0000b80407ff75b2 */ /* 0x0004640008000100 */
[----:B--2---:R-:W-:Y:S01]  /*0b80*/  NOP ;  /* 0x0000000000007918 */ /* 0x004fe20000000000 */
.L_x_13:
        /* <DEDUP_REMOVED lines=18> */
.L_x_14:
[----:B-1----:R-:W1:Y:S01]  /*0cb0*/  S2UR UR5, SR_CTAID.X ;  /* 0x00000000000579c3 */ /* 0x002e620000002500 */
[----:B------:R-:W-:-:S05]  /*0cc0*/  CS2R.32 R170, SR_CgaSize ;  /* 0x0000000000aa7805 */ /* 0x000fca0000008a00 */
[----:B------:R-:W-:-:S05]  /*0cd0*/  IMAD R170, R170, -0xa0, RZ ;  /* 0xffffff60aaaa7824 */ /* 0x000fca00078e02ff */
[----:B------:R-:W-:-:S14]  /*0ce0*/  R2UR UR9, R170 ;  /* 0x00000000aa0972ca */ /* 0x000fdc00000e0000 */
[----:B------:R-:W2:Y:S01]  /*0cf0*/  LDCU UR9, c[0x0][UR9+0x2b0] ;  /* 0x00005600090977ac */ /* 0x000ea20008000800 */
[----:B------:R-:W-:Y:S01]  /*0d00*/  NOP ;  /* 0x0000000000007918 */ /* 0x000fe20000000000 */
[----:B------:R-:W-:-:S05]  /*0d10*/  CS2R.32 R170, SR_CgaSize ;  /* 0x0000000000aa7805 */ /* 0x000fca0000008a00 */
[----:B------:R-:W-:-:S05]  /*0d20*/  IMAD R170, R170, -0xa0, RZ ;  /* 0xffffff60aaaa7824 */ /* 0x000fca00078e02ff */
[----:B------:R-:W-:-:S14]  /*0d30*/  R2UR UR7, R170 ;  /* 0x00000000aa0772ca */ /* 0x000fdc00000e0000 */
[----:B------:R-:W3:Y:S01]  /*0d40*/  LDCU UR7, c[0x0][UR7+0x2b4] ;  /* 0x00005680070777ac */ /* 0x000ee20008000800 */
[----:B------:R-:W4:Y:S08]  /*0d50*/  S2UR UR4, SR_CTAID.Y ;  /* 0x00000000000479c3 */ /* 0x000f300000002600 */
[----:B------:R-:W3:Y:S01]  /*0d60*/  LDC R9, c[0x0][0xb24] ;  /* 0x0002c900ff097b82 */ /* 0x000ee20000000800 */
[----:B-1----:R-:W-:-:S02]  /*0d70*/  I2FP.F32.U32 R5, UR5 ;  /* 0x0000000500057c45 */ /* 0x002fc40008201000 */
[----:B------:R-:W-:-:S05]  /*0d80*/  CS2R.32 R3, SR_CgaSize ;  /* 0x0000000000037805 */ /* 0x000fca0000008a00 */
[----:B------:R-:W-:-:S06]  /*0d90*/  IMAD R3, R3, -0xa0, RZ ;  /* 0xffffff6003037824 */ /* 0x000fcc00078e02ff */
[----:B------:R-:W1:Y:S01]  /*0da0*/  LDC R3, c[0x0][R3+0x2a0] ;  /* 0x0000a80003037b82 */ /* 0x000e620000000800 */
[----:B------:R-:W-:Y:S01]  /*0db0*/  MOV R21, UR5 ;  /* 0x0000000500157c02 */ /* 0x000fe20008000f00 */
[----:B--2---:R-:W-:Y:S01]  /*0dc0*/  FMUL R5, R5, UR9 ;  /* 0x0000000905057c20 */ /* 0x004fe20008400000 */
[----:B----4-:R-:W-:Y:S02]  /*0dd0*/  I2FP.F32.U32 R4, UR4 ;  /* 0x0000000400047c45 */ /* 0x010fe40008201000 */
[----:B------:R-:W-:-:S05]  /*0de0*/  CS2R.32 R2, SR_CgaSize ;  /* 0x0000000000027805 */ /* 0x000fca0000008a00 */
[----:B------:R-:W-:-:S06]  /*0df0*/  IMAD R2, R2, -0xa0, RZ ;  /* 0xffffff6002027824 */ /* 0x000fcc00078e02ff */
[----:B------:R-:W2:Y:S01]  /*0e00*/  LDC R2, c[0x0][R2+0x2a4] ;  /* 0x0000a90002027b82 */ /* 0x000ea20000000800 */
[----:B------:R-:W4:Y:S01]  /*0e10*/  F2I.U32.TRUNC.NTZ R170, R5 ;  /* 0x0000000500aa7305 */ /* 0x000f22000020f000 */
[----:B------:R-:W-:Y:S01]  /*0e20*/  MOV R20, UR4 ;  /* 0x0000000400147c02 */ /* 0x000fe20008000f00 */
[----:B---3--:R-:W-:-:S05]  /*0e30*/  FMUL R4, R4, UR7 ;  /* 0x0000000704047c20 */ /* 0x008fca0008400000 */
[----:B------:R-:W-:Y:S01]  /*0e40*/  BAR.SYNC.DEFER_BLOCKING 0x0 ;  /* 0x0000000000007b1d */ /* 0x000fe20000010000 */
[----:B------:R-:W-:-:S05]  /*0e50*/  ISETP.GE.AND P0, PT, R9, 0x1, PT ;  /* 0x000000010900780c */ /* 0x000fca0003f06270 */
[----:B------:R-:W3:Y:S02]  /*0e60*/  F2I.U32.TRUNC.NTZ R147, R4 ;  /* 0x0000000400937305 */ /* 0x000ee4000020f000 */
[----:B------:R-:W2:Y:S01]  /*0e70*/  S2UR UR36, SR_CTAID.Z ;  /* 0x00000000002479c3 */ /* 0x000ea20000002700 */
[----:B----4-:R-:W-:-:S05]  /*0e80*/  IADD3 R170, PT, PT, -R170, RZ, RZ ;  /* 0x000000ffaaaa7210 */ /* 0x010fca0007ffe1ff */
[----:B-1----:R-:W-:Y:S01]  /*0e90*/  IMAD R170, R3, R170, UR5 ;  /* 0x0000000503aa7e24 */ /* 0x002fe2000f8e02aa */
[----:B---3--:R-:W-:-:S05]  /*0ea0*/  IADD3 R147, PT, PT, -R147, RZ, RZ ;  /* 0x000000ff93937210 */ /* 0x008fca0007ffe1ff */
[----:B--2---:R-:W-:Y:S01]  /*0eb0*/  IMAD R147, R2, R147, UR4 ;  /* 0x0000000402937e24 */ /* 0x004fe2000f8e0293 */
[----:B------:R-:W-:Y:S06]  /*0ec0*/  @!P0 BRA `(.L_x_15) ;  /* 0x0000000000b88947 */ /* 0x000fec0003800000 */
[----:B------:R-:W1:Y:S01]  /*0ed0*/  LDC.64 R4, c[0x0][0xb18] ;  /* 0x0002c600ff047b82 */ /* 0x000e620000000a00 */
[----:B------:R-:W-:-:S07]  /*0ee0*/  ISETP.NE.AND P0, PT, R9, 0x1, PT ;  /* 0x000000010900780c */ /* 0x000fce0003f05270 */
[----:B------:R-:W2:Y:S08]  /*0ef0*/  LDC R10, c[0x0][0xb0c] ;  /* 0x0002c300ff0a7b82 */ /* 0x000eb00000000800 */
[----:B------:R-:W3:Y:S08]  /*0f00*/  LDC R11, c[0x0][0x370] ;  /* 0x0000dc00ff0b7b82 */ /* 0x000ef00000000800 */
[----:B------:R-:W4:Y:S01]  /*0f10*/  LDC R12, c[0x0][0x374] ;  /* 0x0000dd00ff0c7b82 */ /* 0x000f220000000800 */
[----:B-1----:R-:W-:-:S07]  /*0f20*/  ISETP.NE.AND P1, PT, R4, 0x1, PT ;  /* 0x000000010400780c */ /* 0x002fce0003f25270 */
[----:B------:R-:W3:Y:S01]  /*0f30*/  LDC.64 R6, c[0x0][0xb10] ;  /* 0x0002c400ff067b82 */ /* 0x000ee20000000a00 */
[----:B--2---:R-:W-:-:S07]  /*0f40*/  ISETP.NE.AND P2, PT, R10, 0x1, PT ;  /* 0x000000010a00780c */ /* 0x004fce0003f45270 */
[----:B------:R-:W1:Y:S08]  /*0f50*/  LDC R8, c[0x0][0xb20] ;  /* 0x0002c800ff087b82 */ /* 0x000e700000000800 */
[----:B------:R-:W2:Y:S01]  /*0f60*/  LDC.64 R2, c[0x0][0xb28] ;  /* 0x0002ca00ff027b82 */ /* 0x000ea20000000a00 */
[----:B----4-:R-:W-:-:S04]  /*0f70*/  IMAD.HI.U32 R13, R12, R5, RZ ;  /* 0x000000050c0d7227 */ /* 0x010fc800078e00ff */
[----:B------:R-:W-:-:S04]  /*0f80*/  IMAD.HI.U32 R5, R20, R5, RZ ;  /* 0x0000000514057227 */ /* 0x000fc800078e00ff */
[----:B---3--:R-:W-:-:S04]  /*0f90*/  IMAD.HI.U32 R14, R11, R6, RZ ;  /* 0x000000060b0e7227 */ /* 0x008fc800078e00ff */
[C---:B------:R-:W-:Y:S01]  /*0fa0*/  IMAD.HI.U32 R16, R21.reuse, R6, RZ ;  /* 0x0000000615107227 */ /* 0x040fe200078e00ff */
[-C--:B------:R-:W-:Y:S02]  /*0fb0*/  @P2 SHF.R.U32.HI R11, RZ, R7.reuse, R14 ;  /* 0x00000007ff0b2219 */ /* 0x080fe4000001160e */
[-C--:B-1----:R-:W-:Y:S02]  /*0fc0*/  @P1 SHF.R.U32.HI R12, RZ, R8.reuse, R13 ;  /* 0x00000008ff0c1219 */ /* 0x082fe4000001160d */
[----:B------:R-:W-:Y:S02]  /*0fd0*/  SHF.R.U32.HI R5, RZ, R8, R5 ;  /* 0x00000008ff057219 */ /* 0x000fe40000011605 */
[----:B------:R-:W-:Y:S02]  /*0fe0*/  SHF.R.U32.HI R16, RZ, R7, R16 ;  /* 0x00000007ff107219 */ /* 0x000fe40000011610 */
[----:B------:R-:W-:Y:S01]  /*0ff0*/  SEL R5, R20, R5, !P1 ;  /* 0x0000000514057207 */ /* 0x000fe20004800000 */
[----:B--2---:R-:W-:Y:S01]  /*1000*/  IMAD.HI.U32 R14, R12, R2, RZ ;  /* 0x000000020c0e7227 */ /* 0x004fe200078e00ff */
[----:B------:R-:W-:-:S02]  /*1010*/  SEL R7, R21, R16, !P2 ;  /* 0x0000001015077207 */ /* 0x000fc40005000000 */
[----:B------:R-:W-:Y:S01]  /*1020*/  IADD3 R13, PT, PT, -R5, RZ, RZ ;  /* 0x000000ff050d7210 */ /* 0x000fe20007ffe1ff */
[----:B------:R-:W-:Y:S01]  /*1030*/  IMAD.HI.U32 R6, R11, R2, RZ ;  /* 0x000000020b067227 */ /* 0x000fe200078e00ff */
[----:B------:R-:W-:-:S03]  /*1040*/  @P0 SHF.R.U32.HI R12, RZ, R3, R14 ;  /* 0x00000003ff0c0219 */ /* 0x000fc6000001160e */
[----:B------:R-:W-:Y:S01]  /*1050*/  IMAD R13, R4, R13, R20 ;  /* 0x0000000d040d7224 */ /* 0x000fe200078e0214 */
[----:B------:R-:W-:Y:S01]  /*1060*/  @P0 SHF.R.U32.HI R11, RZ, R3, R6 ;  /* 0x00000003ff0b0219 */ /* 0x000fe20000011606 */
[----:B------:R-:W-:-:S04]  /*1070*/  IMAD R12, R12, R9, RZ ;  /* 0x000000090c0c7224 */ /* 0x000fc800078e02ff */
[----:B------:R-:W-:Y:S01]  /*1080*/  IMAD R6, R11, R9, RZ ;  /* 0x000000090b067224 */ /* 0x000fe200078e02ff */
[----:B------:R-:W-:-:S04]  /*1090*/  ISETP.GE.AND P1, PT, R5, R12, PT ;  /* 0x0000000c0500720c */ /* 0x000fc80003f26270 */
[----:B------:R-:W-:Y:S01]  /*10a0*/  ISETP.GE.OR P1, PT, R7, R6, P1 ;  /* 0x000000060700720c */ /* 0x000fe20000f26670 */
[----:B------:R-:W-:-:S05]  /*10b0*/  IMAD.HI.U32 R6, R5, R2, RZ ;  /* 0x0000000205067227 */ /* 0x000fca00078e00ff */
[----:B------:R-:W-:-:S04]  /*10c0*/  SHF.R.U32.HI R6, RZ, R3, R6 ;  /* 0x00000003ff067219 */ /* 0x000fc80000011606 */
[----:B------:R-:W-:-:S03]  /*10d0*/  SEL R6, R5, R6, !P0 ;  /* 0x0000000605067207 */ /* 0x000fc60004000000 */
[----:B------:R-:W-:Y:S01]  /*10e0*/  @!P1 IMAD.HI.U32 R8, R7, R2, RZ ;  /* 0x0000000207089227 */ /* 0x000fe200078e00ff */
[----:B------:R-:W-:-:S04]  /*10f0*/  IADD3 R2, PT, PT, -R6, RZ, RZ ;  /* 0x000000ff06027210 */ /* 0x000fc80007ffe1ff */
[----:B------:R-:W-:Y:S01]  /*1100*/  @!P1 SHF.R.U32.HI R8, RZ, R3, R8 ;  /* 0x00000003ff089219 */ /* 0x000fe20000011608 */
[----:B------:R-:W-:-:S03]  /*1110*/  IMAD R2, R9, R2, R5 ;  /* 0x0000000209027224 */ /* 0x000fc600078e0205 */
[----:B------:R-:W-:-:S05]  /*1120*/  @!P1 SEL R3, R7, R8, !P0 ;  /* 0x0000000807039207 */ /* 0x000fca0004000000 */
[--C-:B------:R-:W-:Y:S02]  /*1130*/  @!P1 IMAD.IADD R6, R6, 0x1, -R3.reuse ;  /* 0x0000000106069824 */ /* 0x100fe400078e0a03 */
[----:B------:R-:W-:Y:S01]  /*1140*/  @!P1 IMAD R3, R2, R11, R3 ;  /* 0x0000000b02039224 */ /* 0x000fe200078e0203 */
[----:B------:R-:W-:Y:S01]  /*1150*/  IADD3 R2, PT, PT, -R7, RZ, RZ ;  /* 0x000000ff07027210 */ /* 0x000fe20007ffe1ff */
[----:B------:R-:W-:Y:S02]  /*1160*/  @!P1 IMAD R5, R6, R9, R7 ;  /* 0x0000000906059224 */ /* 0x000fe400078e0207 */
[----:B------:R-:W-:Y:S02]  /*1170*/  @!P1 IMAD.MOV.U32 R7, RZ, RZ, R3 ;  /* 0x000000ffff079224 */ /* 0x000fe400078e0003 */
[----:B------:R-:W-:Y:S02]  /*1180*/  IMAD R2, R10, R2, R21 ;  /* 0x000000020a027224 */ /* 0x000fe400078e0215 */
[----:B------:R-:W-:-:S02]  /*1190*/  IMAD R20, R5, R4, R13 ;  /* 0x0000000405147224 */ /* 0x000fc400078e020d */
[----:B------:R-:W-:Y:S02]  /*11a0*/  IMAD R21, R7, R10, R2 ;  /* 0x0000000a07157224 */ /* 0x000fe400078e0202 */
.L_x_15:
[----:B------:R-:W1:Y:S01]  /*11b0*/  LDCU UR4, c[0x0][0xb30] ;  /* 0x00016600ff0477ac */ /* 0x000e620008000800 */
[----:B------:R-:W2:Y:S08]  /*11c0*/  S2UR UR37, SR_CgaCtaId ;  /* 0x00000000002579c3 */ /* 0x000eb00000008800 */
[----:B------:R-:W3:Y:S01]  /*11d0*/  LDC R72, c[0x0][0xb24] ;  /* 0x0002c900ff487b82 */ /* 0x000ee20000000800 */
[----:B-1----:R-:W-:-:S09]  /*11e0*/  UISETP.NE.AND UP1, UPT, UR4, 0x1, UPT ;  /* 0x000000010400788c */ /* 0x002fd2000bf25270 */
[----:B--2---:R-:W-:Y:S05]  /*11f0*/  BRA.U UP1, `(.L_x_16) ;  /* 0x0000000101407547 */ /* 0x004fea000b800000 */
[----:B------:R-:W1:Y:S08]  /*1200*/  LDC.64 R4, c[0x0][0xb10] ;  /* 0x0002c400ff047b82 */ /* 0x000e700000000a00 */
[----:B------:R-:W2:Y:S08]  /*1210*/  LDC.64 R2, c[0x0][0xb18] ;  /* 0x0002c600ff027b82 */ /* 0x000eb00000000a00 */
[----:B------:R-:W4:Y:S08]  /*1220*/  LDC R6, c[0x0][0xb20] ;  /* 0x0002c800ff067b82 */ /* 0x000f300000000800 */
[----:B------:R-:W3:Y:S01]  /*1230*/  LDC R8, c[0x0][0xb0c] ;  /* 0x0002c300ff087b82 */ /* 0x000ee20000000800 */
[----:B-1----:R-:W-:-:S05]  /*1240*/  IMAD.HI.U32 R4, R21, R4, RZ ;  /* 0x0000000415047227 */ /* 0x002fca00078e00ff */
[----:B------:R-:W-:Y:S01]  /*1250*/  SHF.R.U32.HI R4, RZ, R5, R4 ;  /* 0x00000005ff047219 */ /* 0x000fe20000011604 */
[----:B--2---:R-:W-:Y:S01]  /*1260*/  IMAD.HI.U32 R3, R20, R3, RZ ;  /* 0x0000000314037227 */ /* 0x004fe200078e00ff */
[----:B------:R-:W-:-:S04]  /*1270*/  ISETP.NE.AND P0, PT, R2, 0x1, PT ;  /* 0x000000010200780c */ /* 0x000fc80003f05270 */
[----:B----4-:R-:W-:-:S04]  /*1280*/  SHF.R.U32.HI R3, RZ, R6, R3 ;  /* 0x00000006ff037219 */ /* 0x010fc80000011603 */
[----:B------:R-:W-:Y:S02]  /*1290*/  SEL R3, R20, R3, !P0 ;  /* 0x0000000314037207 */ /* 0x000fe40004000000 */
[----:B---3--:R-:W-:-:S04]  /*12a0*/  ISETP.NE.AND P1, PT, R8, 0x1, PT ;  /* 0x000000010800780c */ /* 0x008fc80003f25270 */
[----:B------:R-:W-:-:S05]  /*12b0*/  SEL R4, R21, R4, !P1 ;  /* 0x0000000415047207 */ /* 0x000fca0004800000 */
[----:B------:R-:W-:Y:S02]  /*12c0*/  IMAD.IADD R5, R3, 0x1, -R4 ;  /* 0x0000000103057824 */ /* 0x000fe400078e0a04 */
[----:B------:R-:W-:Y:S02]  /*12d0*/  IMAD.IADD R3, R4, 0x1, -R3 ;  /* 0x0000000104037824 */ /* 0x000fe400078e0a03 */
[----:B------:R-:W-:Y:S02]  /*12e0*/  IMAD R21, R5, R8, R21 ;  /* 0x0000000805157224 */ /* 0x000fe400078e0215 */
[----:B------:R-:W-:-:S07]  /*12f0*/  IMAD R20, R3, R2, R20 ;  /* 0x0000000203147224 */ /* 0x000fce00078e0214 */
.L_x_16:
[----:B------:R-:W-:Y:S01]  /*1300*/  BAR.SYNC.DEFER_BLOCKING 0x0 ;  /* 0x0000000000007b1d */ /* 0x000fe20000010000 */
[----:B------:R-:W-:Y:S01]  /*1310*/  UISETP.NE.AND UP1, UPT, UR8, 0x2, UPT ;  /* 0x000000020800788c */ /* 0x000fe2000bf25270 */
[----:B------:R-:W-:Y:S02]  /*1320*/  ISETP.NE.OR P5, PT, R0, 0x2, !P5 ;  /* 0x000000020000780c */ /* 0x000fe40006fa5670 */
[----:B------:R-:W-:-:S06]  /*1330*/  LOP3.LUT R2, R189, 0x1f, RZ, 0xc0, !PT ;  /* 0x0000001fbd027812 */ /* 0x000fcc00078ec0ff */
[----:B------:R-:W-:Y:S05]  /*1340*/  BRA.U UP1, `(.L_x_17) ;  /* 0x0000001101307547 */ /* 0x000fea000b800000 */
[----:B------:R-:W1:Y:S01]  /*1350*/  LDCU UR13, c[0x0][0x38c] ;  /* 0x00007180ff0d77ac */ /* 0x000e620008000800 */
[----:B------:R-:W2:Y:S01]  /*1360*/  LDC R9, c[0x0][0x370] ;  /* 0x0000dc00ff097b82 */ /* 0x000ea20000000800 */
[----:B------:R-:W-:Y:S01]  /*1370*/  PLOP3.LUT P1, PT, PT, PT, UP2, 0x80, 0x8 ;  /* 0x000000000008781c */ /* 0x000fe20003f2f028 */
[----:B------:R-:W-:Y:S01]  /*1380*/  IMAD.MOV.U32 R15, RZ, RZ, 0x1 ;  /* 0x00000001ff0f7424 */ /* 0x000fe200078e00ff */
[----:B------:R-:W-:Y:S01]  /*1390*/  ISETP.EQ.OR P4, PT, R2, RZ, P5 ;  /* 0x000000ff0200720c */ /* 0x000fe20002f82670 */
[----:B------:R-:W-:Y:S01]  /*13a0*/  IMAD.MOV.U32 R14, RZ, RZ, RZ ;  /* 0x000000ffff0e7224 */ /* 0x000fe200078e00ff */
[----:B------:R-:W-:Y:S02]  /*13b0*/  PLOP3.LUT P1, PT, P1, PT, PT, 0x8, 0x80 ;  /* 0x000000000080781c */ /* 0x000fe40000f2e170 */
[----:B------:R-:W-:Y:S01]  /*13c0*/  CS2R R12, SRZ ;  /* 0x00000000000c7805 */ /* 0x000fe2000001ff00 */
[----:B------:R-:W-:Y:S01]  /*13d0*/  IMAD.MOV.U32 R10, RZ, RZ, 0x1 ;  /* 0x00000001ff0a7424 */ /* 0x000fe200078e00ff */
[----:B------:R-:W4:Y:S01]  /*13e0*/  LDC R0, c[0x0][0x374] ;  /* 0x0000dd00ff007b82 */ /* 0x000f220000000800 */
[----:B------:R-:W2:Y:S01]  /*13f0*/  LDCU.64 UR22, c[0x0][0x348] ;  /* 0x00006900ff1677ac */ /* 0x000ea20008000a00 */
[----:B------:R-:W-:Y:S01]  /*1400*/  UMOV UR6, URZ ;  /* 0x000000ff00067c82 */ /* 0x000fe20008000000 */
[----:B-1----:R-:W-:-:S04]  /*1410*/  UIADD3 UR5, UPT, UPT, UR13, 0x7f, URZ ;  /* 0x0000007f0d057890 */ /* 0x002fc8000fffe0ff */
[----:B------:R-:W-:-:S04]  /*1420*/  USHF.R.S32.HI UR4, URZ, 0x1f, UR5 ;  /* 0x0000001fff047899 */ /* 0x000fc80008011405 */
[----:B------:R-:W-:-:S04]  /*1430*/  ULEA.HI UR4, UR4, UR5, URZ, 0x7 ;  /* 0x0000000504047291 */ /* 0x000fc8000f8f38ff */
[----:B------:R-:W-:Y:S02]  /*1440*/  USHF.R.S32.HI UR15, URZ, 0x7, UR4 ;  /* 0x00000007ff0f7899 */ /* 0x000fe40008011404 */
[----:B------:R-:W-:Y:S02]  /*1450*/  UIADD3 UR4, UPT, UPT, UR13, -0x1, URZ ;  /* 0xffffffff0d047890 */ /* 0x000fe4000fffe0ff */
[----:B------:R-:W-:Y:S02]  /*1460*/  UISETP.LT.U32.AND UP0, UPT, UR15, 0x3, UPT ;  /* 0x000000030f00788c */ /* 0x000fe4000bf01070 */
[----:B------:R-:W-:Y:S02]  /*1470*/  UISETP.GE.U32.AND UP1, UPT, UR4, -0xff, UPT ;  /* 0xffffff010400788c */ /* 0x000fe4000bf26070 */
[----:B------:R-:W-:Y:S02]  /*1480*/  USEL UR14, UR15, 0x3, UP0 ;  /* 0x000000030f0e7887 */ /* 0x000fe40008000000 */
[----:B------:R-:W-:-:S02]  /*1490*/  UIADD3 UR13, UPT, UPT, UR13, 0xfe, URZ ;  /* 0x000000fe0d0d7890 */ /* 0x000fc4000fffe0ff */
[----:B------:R-:W-:Y:S02]  /*14a0*/  UIADD3 UR5, UPT, UPT, UR14, -0x1, URZ ;  /* 0xffffffff0e057890 */ /* 0x000fe4000fffe0ff */
[----:B------:R-:W-:-:S03]  /*14b0*/  UIADD3 UR7, UPT, UPT, UR15, -UR14, URZ ;  /* 0x8000000e0f077290 */ /* 0x000fc6000fffe0ff */
[----:B------:R-:W-:-:S04]  /*14c0*/  @UP1 UIADD3 UR5, UPT, UPT, UR14, URZ, URZ ;  /* 0x000000ff0e051290 */ /* 0x000fc8000fffe0ff */
[----:B--2---:R-:W-:-:S12]  /*14d0*/  UIADD3 UR5, UPT, UPT, UR5, 0x1, URZ ;  /* 0x0000000105057890 */ /* 0x004fd8000fffe0ff */
.L_x_35:
[----:B------:R-:W-:Y:S01]  /*14e0*/  UISETP.NE.AND UP0, UPT, UR37, URZ, UPT ;  /* 0x000000ff2500728c */ /* 0x000fe2000bf05270 */
[----:B------:R-:W1:Y:S08]  /*14f0*/  S2UR UR37, SR_CgaCtaId ;  /* 0x00000000002579c3 */ /* 0x000e700000008800 */
[----:B------:R-:W-:Y:S05]  /*1500*/  BRA.U UP0, `(.L_x_18) ;  /* 0x0000000100347547 */ /* 0x000fea000b800000 */
[----:B------:R-:W2:Y:S01]  /*1510*/  S2R R2, SR_CgaCtaId ;  /* 0x0000000000027919 */ /* 0x000ea20000008800 */
[----:B------:R-:W-:-:S04]  /*1520*/  MOV R3, 0x400 ;  /* 0x0000040000037802 */ /* 0x000fc80000000f00 */
[----:B--2---:R-:W-:Y:S02]  /*1530*/  LEA R3, R2, R3, 0x18 ;  /* 0x0000000302037211 */ /* 0x004fe400078ec0ff */
[----:B------:R-:W-:-:S03]  /*1540*/  SHF.L.U32 R2, R10, 0x1f, RZ ;  /* 0x0000001f0a027819 */ /* 0x000fc600000006ff */
[----:B------:R-:W-:-:S04]  /*1550*/  IMAD R3, R12, 0x8, R3 ;  /* 0x000000080c037824 */ /* 0x000fc800078e0203 */
[----:B------:R-:W2:Y:S02]  /*1560*/  SYNCS.PHASECHK.TRANS64.TRYWAIT P0, [R3+URZ+0xd0], R2 ;  /* 0x0000d002030075a7 */ /* 0x000ea400080011ff */
[----:B--2---:R-:W-:Y:S05]  /*1570*/  @!P0 BRA `(.L_x_19) ;  /* 0x0000006800f08947 */ /* 0x004fea0003800000 */
.L_x_105:
[----:B------:R-:W-:Y:S01]  /*1580*/  VIADD R12, R12, 0x1 ;  /* 0x000000010c0c7836 */ /* 0x000fe20000000000 */
[----:B------:R2:W-:Y:S04]  /*1590*/  SYNCS.ARRIVE.TRANS64.A1T0 RZ, [R3+URZ+0xc0], RZ ;  /* 0x0000c0ff03ff79a7 */ /* 0x0005e800081000ff */
[----:B------:R-:W-:-:S04]  /*15a0*/  ISETP.NE.AND P0, PT, R12, 0x2, PT ;  /* 0x000000020c00780c */ /* 0x000fc80003f05270 */
[----:B------:R-:W-:Y:S02]  /*15b0*/  SEL R12, R12, RZ, P0 ;  /* 0x000000ff0c0c7207 */ /* 0x000fe40000000000 */
[----:B--2---:R-:W-:-:S04]  /*15c0*/  SEL R3, RZ, 0x1, P0 ;  /* 0x00000001ff037807 */ /* 0x004fc80000000000 */
[----:B------:R-:W-:-:S07]  /*15d0*/  LOP3.LUT R10, R10, R3, RZ, 0x3c, !PT ;  /* 0x000000030a0a7212 */ /* 0x000fce00078e3cff */
.L_x_18:
[----:B------:R-:W-:Y:S01]  /*15e0*/  UMOV UR4, 0x400 ;  /* 0x0000040000047882 */ /* 0x000fe20000000000 */
[----:B------:R-:W-:Y:S01]  /*15f0*/  SHF.L.U32 R2, R15, 0x1f, RZ ;  /* 0x0000001f0f027819 */ /* 0x000fe200000006ff */
[----:B-1----:R-:W-:Y:S01]  /*1600*/  ULEA UR4, UR37, UR4, 0x18 ;  /* 0x0000000425047291 */ /* 0x002fe2000f8ec0ff */
[----:B------:R-:W-:Y:S01]  /*1610*/  R2UR UR35, R21 ;  /* 0x00000000152372ca */ /* 0x000fe200000e0000 */
[----:B------:R-:W-:Y:S01]  /*1620*/  UISETP.GE.U32.AND UP0, UPT, UR13, 0xff, UPT ;  /* 0x000000ff0d00788c */ /* 0x000fe2000bf06070 */
[----:B------:R-:W-:Y:S01]  /*1630*/  R2UR UR11, R20 ;  /* 0x00000000140b72ca */ /* 0x000fe200000e0000 */
[----:B------:R-:W-:Y:S01]  /*1640*/  ULEA UR8, UR6, UR4, 0x3 ;  /* 0x0000000406087291 */ /* 0x000fe2000f8e18ff */
[----:B------:R-:W-:-:S08]  /*1650*/  UMOV UR24, URZ ;  /* 0x000000ff00187c82 */ /* 0x000fd00008000000 */
[----:B------:R1:W2:Y:S01]  /*1660*/  SYNCS.PHASECHK.TRANS64.TRYWAIT P0, [UR8+0x18], R2 ;  /* 0x00001802ff0075a7 */ /* 0x0002a20008001108 */
[----:B------:R-:W-:Y:S02]  /*1670*/  USHF.L.U32 UR35, UR35, 0x7, URZ ;  /* 0x0000000723237899 */ /* 0x000fe400080006ff */
[----:B------:R-:W-:Y:S01]  /*1680*/  USHF.L.U32 UR11, UR11, 0x7, URZ ;  /* 0x000000070b0b7899 */ /* 0x000fe200080006ff */
[----:B------:R-:W-:Y:S11]  /*1690*/  BRA.U !UP0, `(.L_x_20) ;  /* 0x0000000108a47547 */ /* 0x000ff6000b800000 */
[----:B------:R-:W-:Y:S01]  /*16a0*/  UMOV UR16, URZ ;  /* 0x000000ff00107c82 */ /* 0x000fe20008000000 */
[----:B------:R-:W-:-:S05]  /*16b0*/  UMOV UR17, UR6 ;  /* 0x0000000600117c82 */ /* 0x000fca0008000000 */
.L_x_25:
[----:B-1----:R-:W-:Y:S01]  /*16c0*/  ULEA UR33, UR17, UR4, 0x3 ;  /* 0x0000000411217291 */ /* 0x002fe2000f8e18ff */
[----:B--2---:R-:W-:Y:S01]  /*16d0*/  @!P5 MOV R3, 0x8000 ;  /* 0x000080000003d802 */ /* 0x004fe20000000f00 */
[----:B--2---:R-:W-:Y:S10]  /*16e0*/  @P0 BRA `(.L_x_21) ;  /* 0x00000000000c0947 */ /* 0x004ff40003800000 */
[----:B------:R-:W-:-:S04]  /*16f0*/  SHF.L.U32 R5, R15, 0x1f, RZ ;  /* 0x0000001f0f057819 */ /* 0x000fc800000006ff */
[----:B------:R-:W2:Y:S02]  /*1700*/  SYNCS.PHASECHK.TRANS64.TRYWAIT P0, [UR33+0x18], R5 ;  /* 0x00001805ff0075a7 */ /* 0x000ea40008001121 */
[----:B--2---:R-:W-:Y:S05]  /*1710*/  @!P0 BRA `(.L_x_22) ;  /* 0x00000068009c8947 */ /* 0x004fea0003800000 */
.L_x_21:
[----:B------:R2:W-:Y:S01]  /*1720*/  @!P5 SYNCS.ARRIVE.TRANS64 RZ, [UR33], R3 ;  /* 0x00000003ffffd9a7 */ /* 0x0005e20008000021 */
[----:B------:R-:W-:Y:S04]  /*1730*/  BSSY.RECONVERGENT B0, `(.L_x_23) ;  /* 0x0000003000007945 */ /* 0x000fe80003800200 */
[----:B------:R-:W-:Y:S05]  /*1740*/  @P4 BRA `(.L_x_24) ;  /* 0x0000000000044947 */ /* 0x000fea0003800000 */
[----:B------:R-:W-:Y:S05]  /*1750*/  BPT.TRAP 0x1 ;  /* 0x000000040000795c */ /* 0x000fea0000300000 */
.L_x_24:
[----:B------:R-:W-:Y:S05]  /*1760*/  BSYNC.RECONVERGENT B0 ;  /* 0x0000000000007941 */ /* 0x000fea0003800200 */
.L_x_23:
[----:B------:R-:W-:Y:S02]  /*1770*/  UIADD3 UR6, UPT, UPT, UR17, 0x1, URZ ;  /* 0x0000000111067890 */ /* 0x000fe4000fffe0ff */
[----:B------:R-:W-:Y:S02]  /*1780*/  UIADD3 UR26, UP1, UPT, UR22, 0x80, URZ ;  /* 0x00000080161a7890 */ /* 0x000fe4000ff3e0ff */
[----:B------:R-:W-:Y:S02]  /*1790*/  UISETP.NE.AND UP0, UPT, UR6, 0x3, UPT ;  /* 0x000000030600788c */ /* 0x000fe4000bf05270 */
[----:B------:R-:W-:Y:S02]  /*17a0*/  USHF.L.U32 UR34, UR16, 0x7, URZ ;  /* 0x0000000710227899 */ /* 0x000fe400080006ff */
[----:B------:R-:W-:Y:S02]  /*17b0*/  USEL UR9, URZ, 0x1, UP0 ;  /* 0x00000001ff097887 */ /* 0x000fe40008000000 */
[----:B------:R-:W-:-:S02]  /*17c0*/  USEL UR6, UR6, URZ, UP0 ;  /* 0x000000ff06067287 */ /* 0x000fc40008000000 */
[----:B------:R-:W-:Y:S02]  /*17d0*/  UIADD3 UR20, UP0, UPT, UR22, 0x180, URZ ;  /* 0x0000018016147890 */ /* 0x000fe4000ff1e0ff */
[----:B------:R-:W-:Y:S01]  /*17e0*/  ULEA UR8, UR6, UR4, 0x3 ;  /* 0x0000000406087291 */ /* 0x000fe2000f8e18ff */
[----:B------:R-:W-:Y:S01]  /*17f0*/  LOP3.LUT R15, R15, UR9, RZ, 0x3c, !PT ;  /* 0x000000090f0f7c12 */ /* 0x000fe2000f8e3cff */
[----:B------:R-:W-:Y:S02]  /*1800*/  UIADD3.X UR27, UPT, UPT, URZ, UR23, URZ, UP1, !UPT ;  /* 0x00000017ff1b7290 */ /* 0x000fe40008ffe4ff */
[----:B------:R-:W-:Y:S01]  /*1810*/  UIADD3.X UR21, UPT, UPT, URZ, UR23, URZ, UP0, !UPT ;  /* 0x00000017ff157290 */ /* 0x000fe200087fe4ff */
[----:B-1----:R-:W-:Y:S01]  /*1820*/  SHF.L.U32 R2, R15, 0x1f, RZ ;  /* 0x0000001f0f027819 */ /* 0x002fe200000006ff */
[----:B------:R-:W-:Y:S01]  /*1830*/  UMOV UR18, 0x0 ;  /* 0x0000000000127882 */ /* 0x000fe20000000000 */
[----:B------:R-:W-:Y:S01]  /*1840*/  UMOV UR19, 0x10000000 ;  /* 0x1000000000137882 */ /* 0x000fe20000000000 */
[----:B------:R-:W-:Y:S01]  /*1850*/  UMOV UR12, UR36 ;  /* 0x00000024000c7c82 */ /* 0x000fe20008000000 */
[----:B------:R1:W1:Y:S01]  /*1860*/  SYNCS.PHASECHK.TRANS64.TRYWAIT P0, [UR8+0x18], R2 ;  /* 0x00001802ff0075a7 */ /* 0x0002620008001108 */
[----:B------:R-:W-:Y:S01]  /*1870*/  ULEA UR8, UR17, UR4, 0xe ;  /* 0x0000000411087291 */ /* 0x000fe2000f8e70ff */
[----:B------:R-:W-:Y:S01]  /*1880*/  UMOV UR9, UR33 ;  /* 0x0000002100097c82 */ /* 0x000fe20008000000 */
[----:B------:R-:W-:-:S02]  /*1890*/  UMOV UR10, UR34 ;  /* 0x00000022000a7c82 */ /* 0x000fc40008000000 */
[----:B------:R-:W-:Y:S02]  /*18a0*/  UIADD3 UR32, UPT, UPT, UR8, 0x8400, URZ ;  /* 0x0000840008207890 */ /* 0x000fe4000fffe0ff */
[----:B------:R-:W-:Y:S02]  /*18b0*/  UIADD3 UR8, UPT, UPT, UR8, 0x14400, URZ ;  /* 0x0001440008087890 */ /* 0x000fe4000fffe0ff */
[----:B------:R-:W-:Y:S01]  /*18c0*/  UIADD3 UR16, UPT, UPT, UR16, 0x1, URZ ;  /* 0x0000000110107890 */ /* 0x000fe2000fffe0ff */
[----:B------:R-:W-:Y:S01]  /*18d0*/  UMOV UR24, UR5 ;  /* 0x0000000500187c82 */ /* 0x000fe20008000000 */
[----:B------:R-:W-:Y:S02]  /*18e0*/  UMOV UR17, UR6 ;  /* 0x0000000600117c82 */ /* 0x000fe40008000000 */
[----:B------:R-:W-:Y:S01]  /*18f0*/  UISETP.NE.AND UP0, UPT, UR16, UR5, UPT ;  /* 0x000000051000728c */ /* 0x000fe2000bf05270 */
[----:B------:R1:W-:Y:S02]  /*1900*/  UTMALDG.3D [UR32], [UR26], desc[UR18] ;  /* 0x000012201a0075b4 */ /* 0x0003e40008011000 */
[----:B------:R1:W-:Y:S06]  /*1910*/  UTMALDG.3D [UR8], [UR20], desc[UR18] ;  /* 0x00001208140075b4 */ /* 0x0003ec0008011000 */
[----:B------:R-:W-:Y:S05]  /*1920*/  BRA.U UP0, `(.L_x_25) ;  /* 0xfffffffd00647547 */ /* 0x000fea000b83ffff */
.L_x_20:
[----:B-1----:R-:W-:Y:S01]  /*1930*/  ULEA UR8, UR6, UR4, 0x3 ;  /* 0x0000000406087291 */ /* 0x002fe2000f8e18ff */
[----:B------:R-:W-:Y:S01]  /*1940*/  SHF.L.U32 R2, R15, 0x1f, RZ ;  /* 0x0000001f0f027819 */ /* 0x000fe200000006ff */
[----:B------:R-:W-:Y:S01]  /*1950*/  @!P1 SYNCS.ARRIVE.TRANS64.A1T0 RZ, [UR4+0x58], RZ ;  /* 0x000058ffffff99a7 */ /* 0x000fe20008100004 */
[----:B------:R-:W-:-:S06]  /*1960*/  UISETP.GT.AND UP0, UPT, UR15, UR14, UPT ;  /* 0x0000000e0f00728c */ /* 0x000fcc000bf04270 */
[----:B--2---:R1:W2:Y:S03]  /*1970*/  SYNCS.PHASECHK.TRANS64.TRYWAIT P0, [UR8+0x18], R2 ;  /* 0x00001802ff0075a7 */ /* 0x0042a60008001108 */
[----:B------:R-:W-:Y:S05]  /*1980*/  BRA.U !UP0, `(.L_x_26) ;  /* 0x0000000108a87547 */ /* 0x000fea000b800000 */
[----:B------:R-:W-:Y:S01]  /*1990*/  UIADD3 UR21, UPT, UPT, UR7, UR24, URZ ;  /* 0x0000001807157290 */ /* 0x000fe2000fffe0ff */
[----:B------:R-:W-:-:S11]  /*19a0*/  UMOV UR25, UR6 ;  /* 0x0000000600197c82 */ /* 0x000fd60008000000 */
.L_x_31:
[----:B-1----:R-:W-:Y:S01]  /*19b0*/  ULEA UR17, UR25, UR4, 0x3 ;  /* 0x0000000419117291 */ /* 0x002fe2000f8e18ff */
[----:B--2---:R-:W-:Y:S01]  /*19c0*/  @!P5 MOV R3, 0x8000 ;  /* 0x000080000003d802 */ /* 0x004fe20000000f00 */
[----:B--2---:R-:W-:Y:S10]  /*19d0*/  @P0 BRA `(.L_x_27) ;  /* 0x00000000000c0947 */ /* 0x004ff40003800000 */
[----:B------:R-:W-:-:S04]  /*19e0*/  SHF.L.U32 R5, R15, 0x1f, RZ ;  /* 0x0000001f0f057819 */ /* 0x000fc800000006ff */
[----:B------:R-:W2:Y:S02]  /*19f0*/  SYNCS.PHASECHK.TRANS64.TRYWAIT P0, [UR17+0x18], R5 ;  /* 0x00001805ff0075a7 */ /* 0x000ea40008001111 */
[----:B--2---:R-:W-:Y:S05]  /*1a00*/  @!P0 BRA `(.L_x_28) ;  /* 0x0000006400f88947 */ /* 0x004fea0003800000 */
.L_x_27:
[----:B------:R2:W-:Y:S01]  /*1a10*/  @!P5 SYNCS.ARRIVE.TRANS64 RZ, [UR17], R3 ;  /* 0x00000003ffffd9a7 */ /* 0x0005e20008000011 */
[----:B------:R-:W-:Y:S04]  /*1a20*/  BSSY.RECONVERGENT B0, `(.L_x_29) ;  /* 0x0000003000007945 */ /* 0x000fe80003800200 */
[----:B------:R-:W-:Y:S05]  /*1a30*/  @P4 BRA `(.L_x_30) ;  /* 0x0000000000044947 */ /* 0x000fea0003800000 */
[----:B------:R-:W-:Y:S05]  /*1a40*/  BPT.TRAP 0x1 ;  /* 0x000000040000795c */ /* 0x000fea0000300000 */
.L_x_30:
[----:B------:R-:W-:Y:S05]  /*1a50*/  BSYNC.RECONVERGENT B0 ;  /* 0x0000000000007941 */ /* 0x000fea0003800200 */
.L_x_29:
        /* <DEDUP_REMOVED lines=20> */
[----:B------:R-:W-:Y:S01]  /*1ba0*/  UIADD3 UR8, UPT, UPT, UR8, 0x14400, URZ ;  /* 0x0001440008087890 */ /* 0x000fe2000fffe0ff */
[----:B------:R-:W-:Y:S01]  /*1bb0*/  UMOV UR9, UR17 ;  /* 0x0000001100097c82 */ /* 0x000fe20008000000 */
[----:B------:R-:W-:Y:S01]  /*1bc0*/  UMOV UR10, UR18 ;  /* 0x00000012000a7c82 */ /* 0x000fe20008000000 */
[----:B------:R-:W-:Y:S01]  /*1bd0*/  UIADD3 UR24, UPT, UPT, UR24, 0x1, URZ ;  /* 0x0000000118187890 */ /* 0x000fe2000fffe0ff */
[----:B------:R-:W-:-:S03]  /*1be0*/  UMOV UR25, UR6 ;  /* 0x0000000600197c82 */ /* 0x000fc60008000000 */
[----:B------:R1:W-:Y:S01]  /*1bf0*/  UTMALDG.3D [UR16], [UR30], desc[UR26] ;  /* 0x00001a101e0075b4 */ /* 0x0003e20008011000 */
[----:B------:R-:W-:Y:S01]  /*1c00*/  UISETP.NE.AND UP0, UPT, UR24, UR21, UPT ;  /* 0x000000151800728c */ /* 0x000fe2000bf05270 */
[----:B------:R1:W-:Y:S08]  /*1c10*/  UTMALDG.3D [UR8], [UR28], desc[UR26] ;  /* 0x00001a081c0075b4 */ /* 0x0003f00008011000 */
[----:B------:R-:W-:Y:S05]  /*1c20*/  BRA.U UP0, `(.L_x_31) ;  /* 0xfffffffd00607547 */ /* 0x000fea000b83ffff */
.L_x_26:
[C---:B-1----:R-:W-:Y:S01]  /*1c30*/  LEA R2, R14.reuse, UR4, 0x3 ;  /* 0x000000040e027c11 */ /* 0x042fe2000f8e18ff */
[----:B------:R-:W-:Y:S01]  /*1c40*/  NOP ;  /* 0x0000000000007918 */ /* 0x000fe20000000000 */
[----:B--2---:R-:W-:Y:S02]  /*1c50*/  SHF.L.U32 R3, R13, 0x1f, RZ ;  /* 0x0000001f0d037819 */ /* 0x004fe400000006ff */
[----:B------:R-:W-:Y:S02]  /*1c60*/  LEA R4, R14, UR4, 0x4 ;  /* 0x000000040e047c11 */ /* 0x000fe4000f8e20ff */
[----:B------:R-:W1:Y:S02]  /*1c70*/  SYNCS.PHASECHK.TRANS64.TRYWAIT P0, [R2+URZ+0x60], R3 ;  /* 0x00006003020075a7 */ /* 0x000e6400080011ff */
[----:B-1----:R-:W-:Y:S05]  /*1c80*/  @!P0 BRA `(.L_x_32) ;  /* 0x0000006400708947 */ /* 0x002fea0003800000 */
.L_x_108:
[----:B------:R-:W2:Y:S01]  /*1c90*/  LDS.128 R4, [R4+0xf0] ;  /* 0x0000f00004047984 */ /* 0x000ea20000000c00 */
[----:B---3--:R-:W-:Y:S01]  /*1ca0*/  ISETP.GE.AND P0, PT, R72, 0x1, PT ;  /* 0x000000014800780c */ /* 0x008fe20003f06270 */
[----:B-1----:R-:W-:Y:S01]  /*1cb0*/  VIADD R2, R2, 0x70 ;  /* 0x0000007002027836 */ /* 0x002fe20000000000 */
[----:B------:R-:W-:Y:S01]  /*1cc0*/  @!PT LDS RZ, [RZ] ;  /* 0x00000000fffff984 */ /* 0x000fe20000000800 */
[----:B------:R-:W-:Y:S01]  /*1cd0*/  @!PT LDS RZ, [RZ] ;  /* 0x00000000fffff984 */ /* 0x000fe20000000800 */
[----:B------:R-:W-:Y:S01]  /*1ce0*/  @!PT LDS RZ, [RZ] ;  /* 0x00000000fffff984 */ /* 0x000fe20000000800 */
[----:B------:R-:W-:Y:S01]  /*1cf0*/  @!PT LDS RZ, [RZ] ;  /* 0x00000000fffff984 */ /* 0x000fe20000000800 */
[----:B------:R1:W-:Y:S06]  /*1d00*/  MEMBAR.ALL.CTA ;  /* 0x0000000000007992 */ /* 0x0003ec0000008000 */
[----:B-1----:R-:W1:Y:S01]  /*1d10*/  FENCE.VIEW.ASYNC.S ;  /* 0x00000000000073c6 */ /* 0x002e620000000000 */
[----:B------:R-:W-:-:S04]  /*1d20*/  PRMT R2, RZ, 0x654, R2 ;  /* 0x00000654ff027816 */ /* 0x000fc80000000002 */
[----:B-1----:R1:W-:Y:S01]  /*1d30*/  SYNCS.ARRIVE.TRANS64.RED.A1T0 RZ, [R2+URZ], RZ ;  /* 0x000000ff02ff79a7 */ /* 0x0023e200081004ff */
[----:B--2---:R-:W-:-:S13]  /*1d40*/  LOP3.LUT P2, RZ, R6, 0x1, RZ, 0xc0, !PT ;  /* 0x0000000106ff7812 */ /* 0x004fda000784c0ff */
[----:B------:R-:W-:Y:S01]  /*1d50*/  @P2 SHF.R.U32.HI R3, RZ, 0x10, R5 ;  /* 0x00000010ff032819 */ /* 0x000fe20000011605 */
[----:B------:R-:W-:Y:S01]  /*1d60*/  VOTEU.ANY UP0, P2 ;  /* 0x0000000000ff7886 */ /* 0x000fe20001000100 */
[----:B------:R-:W-:Y:S02]  /*1d70*/  @P2 MOV R11, R4 ;  /* 0x00000004000b2202 */ /* 0x000fe40000000f00 */
[----:B------:R-:W-:Y:S02]  /*1d80*/  @P2 R2UR.BROADCAST UR8, R3 ;  /* 0x00000000030822ca */ /* 0x000fe400008e0000 */
[----:B------:R-:W-:-:S11]  /*1d90*/  @P2 LOP3.LUT R8, R5, 0xffff, RZ, 0xc0, !PT ;  /* 0x0000ffff05082812 */ /* 0x000fd600078ec0ff */
[----:B------:R-:W-:Y:S01]  /*1da0*/  @UP0 UMOV UR36, UR8 ;  /* 0x0000000800240c82 */ /* 0x000fe20008000000 */
[----:B-1----:R-:W-:Y:S05]  /*1db0*/  @!P0 BRA `(.L_x_33) ;  /* 0x0000000000b88947 */ /* 0x002fea0003800000 */
[----:B------:R-:W4:Y:S01]  /*1dc0*/  LDC.64 R4, c[0x0][0xb18] ;  /* 0x0002c600ff047b82 */ /* 0x000f220000000a00 */
[----:B------:R-:W-:-:S07]  /*1dd0*/  ISETP.NE.AND P3, PT, R72, 0x1, PT ;  /* 0x000000014800780c */ /* 0x000fce0003f65270 */
[----:B------:R-:W1:Y:S08]  /*1de0*/  LDC.64 R6, c[0x0][0xb10] ;  /* 0x0002c400ff067b82 */ /* 0x000e700000000a00 */
[----:B------:R-:W2:Y:S08]  /*1df0*/  LDC R16, c[0x0][0xb20] ;  /* 0x0002c800ff107b82 */ /* 0x000eb00000000800 */
[----:B------:R-:W3:Y:S01]  /*1e00*/  LDC R18, c[0x0][0xb0c] ;  /* 0x0002c300ff127b82 */ /* 0x000ee20000000800 */
[----:B----4-:R-:W-:Y:S01]  /*1e10*/  IMAD.HI.U32 R17, R0, R5, RZ ;  /* 0x0000000500117227 */ /* 0x010fe200078e00ff */
[----:B------:R-:W-:-:S03]  /*1e20*/  ISETP.NE.AND P0, PT, R4, 0x1, PT ;  /* 0x000000010400780c */ /* 0x000fc60003f05270 */
[----:B------:R-:W-:-:S03]  /*1e30*/  IMAD.HI.U32 R5, R8, R5, RZ ;  /* 0x0000000508057227 */ /* 0x000fc600078e00ff */
[----:B------:R-:W4:Y:S01]  /*1e40*/  LDC.64 R2, c[0x0][0xb28] ;  /* 0x0002ca00ff027b82 */ /* 0x000f220000000a00 */
[----:B-1----:R-:W-:-:S04]  /*1e50*/  IMAD.HI.U32 R20, R9, R6, RZ ;  /* 0x0000000609147227 */ /* 0x002fc800078e00ff */
[----:B------:R-:W-:Y:S01]  /*1e60*/  IMAD.HI.U32 R22, R11, R6, RZ ;  /* 0x000000060b167227 */ /* 0x000fe200078e00ff */
[----:B------:R-:W-:Y:S02]  /*1e70*/  SHF.R.U32.HI R20, RZ, R7, R20 ;  /* 0x00000007ff147219 */ /* 0x000fe40000011614 */
[-C--:B--2---:R-:W-:Y:S02]  /*1e80*/  SHF.R.U32.HI R17, RZ, R16.reuse, R17 ;  /* 0x00000010ff117219 */ /* 0x084fe40000011611 */
[----:B------:R-:W-:Y:S02]  /*1e90*/  SHF.R.U32.HI R5, RZ, R16, R5 ;  /* 0x00000010ff057219 */ /* 0x000fe40000011605 */
[----:B------:R-:W-:Y:S02]  /*1ea0*/  SEL R17, R0, R17, !P0 ;  /* 0x0000001100117207 */ /* 0x000fe40004000000 */
[----:B------:R-:W-:Y:S02]  /*1eb0*/  SHF.R.U32.HI R22, RZ, R7, R22 ;  /* 0x00000007ff167219 */ /* 0x000fe40000011616 */
[----:B---3--:R-:W-:-:S02]  /*1ec0*/  ISETP.NE.AND P1, PT, R18, 0x1, PT ;  /* 0x000000011200780c */ /* 0x008fc40003f25270 */
[----:B------:R-:W-:Y:S02]  /*1ed0*/  SEL R5, R8, R5, !P0 ;  /* 0x0000000508057207 */ /* 0x000fe40004000000 */
[----:B------:R-:W-:Y:S02]  /*1ee0*/  SEL R19, R9, R20, !P1 ;  /* 0x0000001409137207 */ /* 0x000fe40004800000 */
[----:B------:R-:W-:Y:S01]  /*1ef0*/  SEL R7, R11, R22, !P1 ;  /* 0x000000160b077207 */ /* 0x000fe20004800000 */
[----:B----4-:R-:W-:-:S04]  /*1f00*/  IMAD.HI.U32 R20, R17, R2, RZ ;  /* 0x0000000211147227 */ /* 0x010fc800078e00ff */
[----:B------:R-:W-:Y:S01]  /*1f10*/  IMAD.HI.U32 R6, R19, R2, RZ ;  /* 0x0000000213067227 */ /* 0x000fe200078e00ff */
[----:B------:R-:W-:-:S04]  /*1f20*/  @P3 SHF.R.U32.HI R17, RZ, R3, R20 ;  /* 0x00000003ff113219 */ /* 0x000fc80000011614 */
[----:B------:R-:W-:Y:S01]  /*1f30*/  @P3 SHF.R.U32.HI R19, RZ, R3, R6 ;  /* 0x00000003ff133219 */ /* 0x000fe20000011606 */
[----:B------:R-:W-:-:S04]  /*1f40*/  IMAD R17, R72, R17, RZ ;  /* 0x0000001148117224 */ /* 0x000fc800078e02ff */
[----:B------:R-:W-:Y:S01]  /*1f50*/  IMAD R6, R72, R19, RZ ;  /* 0x0000001348067224 */ /* 0x000fe200078e02ff */
[C---:B------:R-:W-:Y:S02]  /*1f60*/  ISETP.GE.AND P0, PT, R5.reuse, R17, PT ;  /* 0x000000110500720c */ /* 0x040fe40003f06270 */
[----:B------:R-:W-:Y:S02]  /*1f70*/  IADD3 R17, PT, PT, -R5, RZ, RZ ;  /* 0x000000ff05117210 */ /* 0x000fe40007ffe1ff */
[----:B------:R-:W-:Y:S01]  /*1f80*/  ISETP.GE.OR P0, PT, R7, R6, P0 ;  /* 0x000000060700720c */ /* 0x000fe20000706670 */
[----:B------:R-:W-:-:S04]  /*1f90*/  IMAD.HI.U32 R6, R5, R2, RZ ;  /* 0x0000000205067227 */ /* 0x000fc800078e00ff */
[----:B------:R-:W-:Y:S01]  /*1fa0*/  IMAD R8, R4, R17, R8 ;  /* 0x0000001104087224 */ /* 0x000fe200078e0208 */
[----:B------:R-:W-:-:S04]  /*1fb0*/  SHF.R.U32.HI R6, RZ, R3, R6 ;  /* 0x00000003ff067219 */ /* 0x000fc80000011606 */
[----:B------:R-:W-:-:S03]  /*1fc0*/  SEL R6, R5, R6, !P3 ;  /* 0x0000000605067207 */ /* 0x000fc60005800000 */
[----:B------:R-:W-:-:S04]  /*1fd0*/  @!P0 IMAD.HI.U32 R16, R7, R2, RZ ;  /* 0x0000000207108227 */ /* 0x000fc800078e00ff */
[----:B------:R-:W-:Y:S01]  /*1fe0*/  IMAD.MOV R2, RZ, RZ, -R6 ;  /* 0x000000ffff027224 */ /* 0x000fe200078e0a06 */
[----:B------:R-:W-:-:S03]  /*1ff0*/  @!P0 SHF.R.U32.HI R16, RZ, R3, R16 ;  /* 0x00000003ff108219 */ /* 0x000fc60000011610 */
[----:B------:R-:W-:Y:S01]  /*2000*/  IMAD R2, R72, R2, R5 ;  /* 0x0000000248027224 */ /* 0x000fe200078e0205 */
        /* <DEDUP_REMOVED lines=9> */
.L_x_33:
[----:B------:R-:W1:Y:S02]  /*20a0*/  LDCU UR8, c[0x0][0xb30] ;  /* 0x00016600ff0877ac */ /* 0x000e640008000800 */
[----:B-1----:R-:W-:-:S09]  /*20b0*/  UISETP.NE.AND UP0, UPT, UR8, 0x1, UPT ;  /* 0x000000010800788c */ /* 0x002fd2000bf05270 */
[----:B------:R-:W-:Y:S05]  /*20c0*/  BRA.U UP0, `(.L_x_34) ;  /* 0x0000000100407547 */ /* 0x000fea000b800000 */
[----:B------:R-:W1:Y:S08]  /*20d0*/  LDC.64 R4, c[0x0][0xb10] ;  /* 0x0002c400ff047b82 */ /* 0x000e700000000a00 */
[----:B------:R-:W2:Y:S08]  /*20e0*/  LDC.64 R2, c[0x0][0xb18] ;  /* 0x0002c600ff027b82 */ /* 0x000eb00000000a00 */
[----:B------:R-:W3:Y:S08]  /*20f0*/  LDC R6, c[0x0][0xb20] ;  /* 0x0002c800ff067b82 */ /* 0x000ef00000000800 */
[----:B------:R-:W4:Y:S01]  /*2100*/  LDC R16, c[0x0][0xb0c] ;  /* 0x0002c300ff107b82 */ /* 0x000f220000000800 */
[----:B-1----:R-:W-:-:S05]  /*2110*/  IMAD.HI.U32 R4, R11, R4, RZ ;  /* 0x000000040b047227 */ /* 0x002fca00078e00ff */
[----:B------:R-:W-:Y:S01]  /*2120*/  SHF.R.U32.HI R4, RZ, R5, R4 ;  /* 0x00000005ff047219 */ /* 0x000fe20000011604 */
[----:B--2---:R-:W-:Y:S01]  /*2130*/  IMAD.HI.U32 R3, R8, R3, RZ ;  /* 0x0000000308037227 */ /* 0x004fe200078e00ff */
[----:B------:R-:W-:-:S04]  /*2140*/  ISETP.NE.AND P0, PT, R2, 0x1, PT ;  /* 0x000000010200780c */ /* 0x000fc80003f05270 */
[----:B---3--:R-:W-:-:S04]  /*2150*/  SHF.R.U32.HI R3, RZ, R6, R3 ;  /* 0x00000006ff037219 */ /* 0x008fc80000011603 */
[----:B------:R-:W-:Y:S02]  /*2160*/  SEL R3, R8, R3, !P0 ;  /* 0x0000000308037207 */ /* 0x000fe40004000000 */
[----:B----4-:R-:W-:-:S04]  /*2170*/  ISETP.NE.AND P1, PT, R16, 0x1, PT ;  /* 0x000000011000780c */ /* 0x010fc80003f25270 */
[----:B------:R-:W-:-:S05]  /*2180*/  SEL R4, R11, R4, !P1 ;  /* 0x000000040b047207 */ /* 0x000fca0004800000 */
[----:B------:R-:W-:Y:S02]  /*2190*/  IMAD.IADD R5, R3, 0x1, -R4 ;  /* 0x0000000103057824 */ /* 0x000fe400078e0a04 */
[----:B------:R-:W-:Y:S02]  /*21a0*/  IMAD.IADD R3, R4, 0x1, -R3 ;  /* 0x0000000104037824 */ /* 0x000fe400078e0a03 */
[----:B------:R-:W-:Y:S02]  /*21b0*/  IMAD R11, R5, R16, R11 ;  /* 0x00000010050b7224 */ /* 0x000fe400078e020b */
[----:B------:R-:W-:-:S07]  /*21c0*/  IMAD R8, R3, R2, R8 ;  /* 0x0000000203087224 */ /* 0x000fce00078e0208 */
.L_x_34:
[----:B------:R-:W-:Y:S01]  /*21d0*/  VIADD R14, R14, 0x1 ;  /* 0x000000010e0e7836 */ /* 0x000fe20000000000 */
[----:B------:R-:W-:Y:S01]  /*21e0*/  PLOP3.LUT P1, PT, PT, PT, PT, 0x80, 0x8 ;  /* 0x000000000008781c */ /* 0x000fe20003f2f070 */
[----:B------:R-:W-:Y:S02]  /*21f0*/  IMAD.IADD R21, R11, 0x1, R170 ;  /* 0x000000010b157824 */ /* 0x000fe400078e02aa */
[----:B------:R-:W-:Y:S01]  /*2200*/  IMAD.IADD R20, R8, 0x1, R147 ;  /* 0x0000000108147824 */ /* 0x000fe200078e0293 */
[----:B------:R-:W-:-:S04]  /*2210*/  ISETP.NE.AND P0, PT, R14, 0x2, PT ;  /* 0x000000020e00780c */ /* 0x000fc80003f05270 */
[----:B------:R-:W-:Y:S02]  /*2220*/  SEL R2, RZ, 0x1, P0 ;  /* 0x00000001ff027807 */ /* 0x000fe40000000000 */
[----:B------:R-:W-:Y:S02]  /*2230*/  SEL R14, R14, RZ, P0 ;  /* 0x000000ff0e0e7207 */ /* 0x000fe40000000000 */
[----:B------:R-:W-:Y:S01]  /*2240*/  LOP3.LUT R13, R13, R2, RZ, 0x3c, !PT ;  /* 0x000000020d0d7212 */ /* 0x000fe200078e3cff */
[----:B------:R-:W-:Y:S06]  /*2250*/  @P2 BRA `(.L_x_35) ;  /* 0xfffffff000a02947 */ /* 0x000fec000383ffff */
[----:B------:R-:W-:Y:S01]  /*2260*/  UIADD3 UR4, UPT, UPT, UR4, 0x18, URZ ;  /* 0x0000001804047890 */ /* 0x000fe2000fffe0ff */
[----:B------:R-:W-:-:S03]  /*2270*/  SHF.L.U32 R3, R15, 0x1f, RZ ;  /* 0x0000001f0f037819 */ /* 0x000fc600000006ff */
[----:B------:R-:W-:-:S09]  /*2280*/  ULEA UR5, UR6, UR4, 0x3 ;  /* 0x0000000406057291 */ /* 0x000fd2000f8e18ff */
[----:B------:R-:W1:Y:S02]  /*2290*/  SYNCS.PHASECHK.TRANS64.TRYWAIT P0, [UR5], R3 ;  /* 0x00000003ff0075a7 */ /* 0x000e640008001105 */
[----:B-1----:R-:W-:Y:S05]  /*22a0*/  @!P0 BRA `(.L_x_36) ;  /* 0x0000005c00fc8947 */ /* 0x002fea0003800000 */
.L_x_110:
[----:B------:R-:W-:-:S04]  /*22b0*/  UIADD3 UR6, UPT, UPT, UR6, 0x1, URZ ;  /* 0x0000000106067890 */ /* 0x000fc8000fffe0ff */
[----:B------:R-:W-:-:S04]  /*22c0*/  UISETP.NE.AND UP0, UPT, UR6, 0x3, UPT ;  /* 0x000000030600788c */ /* 0x000fc8000bf05270 */
[----:B------:R-:W-:Y:S02]  /*22d0*/  USEL UR7, URZ, 0x1, UP0 ;  /* 0x00000001ff077887 */ /* 0x000fe40008000000 */
[----:B------:R-:W-:-:S04]  /*22e0*/  USEL UR6, UR6, URZ, UP0 ;  /* 0x000000ff06067287 */ /* 0x000fc80008000000 */
[----:B------:R-:W-:Y:S01]  /*22f0*/  ULEA UR5, UR6, UR4, 0x3 ;  /* 0x0000000406057291 */ /* 0x000fe2000f8e18ff */
[----:B------:R-:W-:-:S04]  /*2300*/  LOP3.LUT R15, R15, UR7, RZ, 0x3c, !PT ;  /* 0x000000070f0f7c12 */ /* 0x000fc8000f8e3cff */
[----:B-1----:R-:W-:-:S04]  /*2310*/  SHF.L.U32 R3, R15, 0x1f, RZ ;  /* 0x0000001f0f037819 */ /* 0x002fc800000006ff */
[----:B------:R-:W1:Y:S02]  /*2320*/  SYNCS.PHASECHK.TRANS64.TRYWAIT P0, [UR5], R3 ;  /* 0x00000003ff0075a7 */ /* 0x000e640008001105 */
[----:B-1----:R-:W-:Y:S05]  /*2330*/  @!P0 BRA `(.L_x_37) ;  /* 0x0000005c00f08947 */ /* 0x002fea0003800000 */
.L_x_112:
[----:B------:R-:W-:-:S04]  /*2340*/  UIADD3 UR6, UPT, UPT, UR6, 0x1, URZ ;  /* 0x0000000106067890 */ /* 0x000fc8000fffe0ff */
[----:B------:R-:W-:-:S04]  /*2350*/  UISETP.NE.AND UP0, UPT, UR6, 0x3, UPT ;  /* 0x000000030600788c */ /* 0x000fc8000bf05270 */
[----:B------:R-:W-:Y:S02]  /*2360*/  USEL UR5, URZ, 0x1, UP0 ;  /* 0x00000001ff057887 */ /* 0x000fe40008000000 */
[----:B------:R-:W-:-:S04]  /*2370*/  USEL UR6, UR6, URZ, UP0 ;  /* 0x000000ff06067287 */ /* 0x000fc80008000000 */
[----:B------:R-:W-:Y:S01]  /*2380*/  ULEA UR6, UR6, UR4, 0x3 ;  /* 0x0000000406067291 */ /* 0x000fe2000f8e18ff */
[----:B-1----:R-:W-:-:S04]  /*2390*/  LOP3.LUT R3, R15, UR5, RZ, 0x3c, !PT ;  /* 0x000000050f037c12 */ /* 0x002fc8000f8e3cff */
[----:B------:R-:W-:Y:S01]  /*23a0*/  SHF.L.U32 R3, R3, 0x1f, RZ ;  /* 0x0000001f03037819 */ /* 0x000fe200000006ff */
[----:B----4-:R-:W-:-:S07]  /*23b0*/  IMAD.U32 R0, RZ, RZ, UR6 ;  /* 0x00000006ff007e24 */ /* 0x010fce000f8e00ff */
.L_x_38:
[----:B-1----:R1:W2:Y:S02]  /*23c0*/  SYNCS.PHASECHK.TRANS64.TRYWAIT P0, [R0+URZ], R3 ;  /* 0x00000003000075a7 */ /* 0x0022a400080011ff */
[----:B--2---:R-:W-:Y:S05]  /*23d0*/  @!P0 NANOSLEEP.SYNCS 0x989680 ;  /* 0x009896800000895d */ /* 0x004fea0003900000 */
[----:B------:R-:W2:Y:S02]  /*23e0*/  @!P0 SYNCS.PHASECHK.TRANS64 P0, [R0+URZ], R3 ;  /* 0x00000003000085a7 */ /* 0x000ea400080010ff */
[----:B--2---:R-:W-:Y:S05]  /*23f0*/  @P0 EXIT ;  /* 0x000000000000094d */ /* 0x004fea0003800000 */
[----:B------:R-:W-:Y:S05]  /*2400*/  BRA `(.L_x_38) ;  /* 0xfffffffc00ec7947 */ /* 0x000fea000383ffff */
.L_x_17:
[----:B------:R-:W-:-:S04]  /*2410*/  UISETP.NE.AND UP1, UPT, UR37, URZ, UPT ;  /* 0x000000ff2500728c */ /* 0x000fc8000bf25270 */
[----:B------:R-:W-:-:S09]  /*2420*/  UISETP.NE.OR UP1, UPT, UR8, 0x1, UP1 ;  /* 0x000000010800788c */ /* 0x000fd20008f25670 */
[----:B------:R-:W-:Y:S05]  /*2430*/  BRA.U UP1, `(.L_x_39) ;  /* 0x0000000501487547 */ /* 0x000fea000b800000 */
[----:B------:R-:W-:Y:S01]  /*2440*/  ISETP.NE.AND P2, PT, R2, RZ, PT ;  /* 0x000000ff0200720c */ /* 0x000fe20003f45270 */
[----:B------:R-:W-:Y:S01]  /*2450*/  IMAD.MOV.U32 R12, RZ, RZ, 0x1 ;  /* 0x00000001ff0c7424 */ /* 0x000fe200078e00ff */
[----:B------:R-:W-:Y:S02]  /*2460*/  CS2R R10, SRZ ;  /* 0x00000000000a7805 */ /* 0x000fe4000001ff00 */
[----:B------:R-:W-:Y:S01]  /*2470*/  CS2R R8, SRZ ;  /* 0x0000000000087805 */ /* 0x000fe2000001ff00 */
[----:B------:R-:W-:Y:S01]  /*2480*/  UMOV UR4, 0x400 ;  /* 0x0000040000047882 */ /* 0x000fe20000000000 */
[----:B------:R-:W-:Y:S01]  /*2490*/  UMOV UR6, URZ ;  /* 0x000000ff00067c82 */ /* 0x000fe20008000000 */
[----:B------:R-:W-:-:S12]  /*24a0*/  ULEA UR37, UR37, UR4, 0x18 ;  /* 0x0000000425257291 */ /* 0x000fd8000f8ec0ff */
.L_x_43:
[----:B------:R-:W-:Y:S02]  /*24b0*/  LEA R0, R8, UR37, 0x3 ;  /* 0x0000002508007c11 */ /* 0x000fe4000f8e18ff */
[----:B------:R-:W-:-:S03]  /*24c0*/  SHF.L.U32 R5, R9, 0x1f, RZ ;  /* 0x0000001f09057819 */ /* 0x000fc600000006ff */
[----:B------:R-:W-:Y:S01]  /*24d0*/  VIADD R4, R0, 0xd0 ;  /* 0x000000d000047836 */ /* 0x000fe20000000000 */
[----:B------:R-:W1:Y:S02]  /*24e0*/  SYNCS.PHASECHK.TRANS64.TRYWAIT P0, [R0+URZ+0xc0], R5 ;  /* 0x0000c005000075a7 */ /* 0x000e6400080011ff */
[----:B-1----:R-:W-:Y:S05]  /*24f0*/  @!P0 BRA `(.L_x_40) ;  /* 0x0000005c00988947 */ /* 0x002fea0003800000 */
.L_x_113:
[----:B------:R-:W-:Y:S01]  /*2500*/  ULEA UR5, UR6, UR37, 0x3 ;  /* 0x0000002506057291 */ /* 0x000fe2000f8e18ff */
[----:B------:R-:W-:Y:S02]  /*2510*/  PRMT R4, RZ, 0x654, R4 ;  /* 0x00000654ff047816 */ /* 0x000fe40000000004 */
[----:B-1----:R-:W-:Y:S01]  /*2520*/  SHF.L.U32 R5, R12, 0x1f, RZ ;  /* 0x0000001f0c057819 */ /* 0x002fe200000006ff */
[----:B------:R-:W-:Y:S01]  /*2530*/  UIADD3 UR4, UPT, UPT, UR5, 0x60, URZ ;  /* 0x0000006005047890 */ /* 0x000fe2000fffe0ff */
[----:B------:R1:W-:Y:S05]  /*2540*/  SYNCS.ARRIVE.TRANS64.RED.A1T0 RZ, [R4+URZ], RZ ;  /* 0x000000ff04ff79a7 */ /* 0x0003ea00081004ff */
[----:B------:R-:W-:Y:S01]  /*2550*/  IMAD.U32 R7, RZ, RZ, UR4 ;  /* 0x00000004ff077e24 */ /* 0x000fe2000f8e00ff */
[----:B------:R-:W2:Y:S04]  /*2560*/  SYNCS.PHASECHK.TRANS64.TRYWAIT P0, [UR5+0x70], R5 ;  /* 0x00007005ff0075a7 */ /* 0x000ea80008001105 */
[----:B------:R-:W-:Y:S01]  /*2570*/  PRMT R6, R2, 0x654, R7 ;  /* 0x0000065402067816 */ /* 0x000fe20000000007 */
[----:B-1----:R-:W-:Y:S01]  /*2580*/  @!P2 IMAD.MOV.U32 R4, RZ, RZ, 0x10 ;  /* 0x00000010ff04a424 */ /* 0x002fe200078e00ff */
[----:B--2---:R-:W-:Y:S06]  /*2590*/  @!P0 BRA `(.L_x_41) ;  /* 0x0000005c00848947 */ /* 0x004fec0003800000 */
.L_x_115:
[----:B------:R-:W-:Y:S01]  /*25a0*/  ULEA UR4, UR6, UR37, 0x4 ;  /* 0x0000002506047291 */ /* 0x000fe2000f8e20ff */
[----:B------:R-:W-:Y:S01]  /*25b0*/  SEL R3, R6, R3, !P2 ;  /* 0x0000000306037207 */ /* 0x000fe20005000000 */
[----:B------:R-:W-:Y:S01]  /*25c0*/  UIADD3 UR5, UPT, UPT, UR5, 0x60, URZ ;  /* 0x0000006005057890 */ /* 0x000fe2000fffe0ff */
[----:B-1----:R-:W-:Y:S01]  /*25d0*/  LEA R0, R11, UR37, 0x3 ;  /* 0x000000250b007c11 */ /* 0x002fe2000f8e18ff */
[----:B------:R-:W-:Y:S01]  /*25e0*/  UIADD3 UR4, UPT, UPT, UR4, 0xf0, URZ ;  /* 0x000000f004047890 */ /* 0x000fe2000fffe0ff */
[----:B------:R-:W-:Y:S01]  /*25f0*/  SHF.L.U32 R5, R10, 0x1f, RZ ;  /* 0x0000001f0a057819 */ /* 0x000fe200000006ff */
[----:B------:R1:W-:Y:S01]  /*2600*/  @!P2 SYNCS.ARRIVE.TRANS64.RED RZ, [R3+URZ], R4 ;  /* 0x0000000403ffa9a7 */ /* 0x0003e200080004ff */
[----:B------:R-:W-:Y:S01]  /*2610*/  UIADD3 UR6, UPT, UPT, UR6, 0x1, URZ ;  /* 0x0000000106067890 */ /* 0x000fe2000fffe0ff */
[----:B------:R-:W-:-:S03]  /*2620*/  VIADD R8, R8, 0x1 ;  /* 0x0000000108087836 */ /* 0x000fc60000000000 */
[----:B------:R-:W-:Y:S02]  /*2630*/  UISETP.NE.AND UP0, UPT, UR6, 0x2, UPT ;  /* 0x000000020600788c */ /* 0x000fe4000bf05270 */
[----:B------:R-:W-:Y:S06]  /*2640*/  UGETNEXTWORKID.BROADCAST [UR4], [UR5] ;  /* 0x00000000040073ca */ /* 0x000fec0008000100 */
[----:B------:R-:W-:Y:S01]  /*2650*/  USEL UR4, URZ, 0x1, UP0 ;  /* 0x00000001ff047887 */ /* 0x000fe20008000000 */
[----:B------:R-:W-:Y:S01]  /*2660*/  ISETP.NE.AND P0, PT, R8, 0x2, PT ;  /* 0x000000020800780c */ /* 0x000fe20003f05270 */
[----:B------:R-:W-:Y:S01]  /*2670*/  USEL UR6, UR6, URZ, UP0 ;  /* 0x000000ff06067287 */ /* 0x000fe20008000000 */
[----:B------:R-:W2:Y:S03]  /*2680*/  SYNCS.PHASECHK.TRANS64.TRYWAIT P1, [R0+URZ+0x60], R5 ;  /* 0x00006005000075a7 */ /* 0x000ea600080211ff */
[----:B------:R-:W-:Y:S01]  /*2690*/  LOP3.LUT R12, R12, UR4, RZ, 0x3c, !PT ;  /* 0x000000040c0c7c12 */ /* 0x000fe2000f8e3cff */
[----:B-12---:R-:W-:Y:S07]  /*26a0*/  @!P1 BRA `(.L_x_42) ;  /* 0x0000005c00589947 */ /* 0x006fee0003800000 */
.L_x_116:
[C---:B------:R-:W-:Y:S01]  /*26b0*/  LEA R4, R11.reuse, UR37, 0x4 ;  /* 0x000000250b047c11 */ /* 0x040fe2000f8e20ff */
[----:B-1----:R-:W-:Y:S01]  /*26c0*/  VIADD R0, R0, 0x70 ;  /* 0x0000007000007836 */ /* 0x002fe20000000000 */
[----:B------:R-:W-:Y:S01]  /*26d0*/  SEL R8, R8, RZ, P0 ;  /* 0x000000ff08087207 */ /* 0x000fe20000000000 */
[----:B------:R-:W-:-:S03]  /*26e0*/  VIADD R11, R11, 0x1 ;  /* 0x000000010b0b7836 */ /* 0x000fc60000000000 */
[----:B------:R-:W1:Y:S01]  /*26f0*/  LDS.128 R4, [R4+0xf0] ;  /* 0x0000f00004047984 */ /* 0x000e620000000c00 */
[----:B------:R-:W-:Y:S02]  /*2700*/  PRMT R0, RZ, 0x654, R0 ;  /* 0x00000654ff007816 */ /* 0x000fe40000000000 */
[C---:B------:R-:W-:Y:S01]  /*2710*/  ISETP.NE.AND P1, PT, R11.reuse, 0x2, PT ;  /* 0x000000020b00780c */ /* 0x040fe20003f25270 */
[----:B------:R-:W-:Y:S01]  /*2720*/  @!PT LDS RZ, [RZ] ;  /* 0x00000000fffff984 */ /* 0x000fe20000000800 */
[----:B------:R-:W-:Y:S01]  /*2730*/  @!PT LDS RZ, [RZ] ;  /* 0x00000000fffff984 */ /* 0x000fe20000000800 */
[----:B------:R-:W-:Y:S01]  /*2740*/  @!PT LDS RZ, [RZ] ;  /* 0x00000000fffff984 */ /* 0x000fe20000000800 */
[----:B------:R-:W-:Y:S01]  /*2750*/  @!PT LDS RZ, [RZ] ;  /* 0x00000000fffff984 */ /* 0x000fe20000000800 */
[----:B------:R2:W-:Y:S06]  /*2760*/  MEMBAR.ALL.CTA ;  /* 0x0000000000007992 */ /* 0x0005ec0000008000 */
[----:B--2---:R-:W2:Y:S01]  /*2770*/  FENCE.VIEW.ASYNC.S ;  /* 0x00000000000073c6 */ /* 0x004ea20000000000 */
[----:B------:R-:W-:Y:S01]  /*2780*/  SEL R11, R11, RZ, P1 ;  /* 0x000000ff0b0b7207 */ /* 0x000fe20000800000 */
[----:B--2---:R2:W-:Y:S01]  /*2790*/  SYNCS.ARRIVE.TRANS64.RED.A1T0 RZ, [R0+URZ], RZ ;  /* 0x000000ff00ff79a7 */ /* 0x0045e200081004ff */
[----:B-1----:R-:W-:-:S02]  /*27a0*/  LOP3.LUT P3, RZ, R6, 0x1, RZ, 0xc0, !PT ;  /* 0x0000000106ff7812 */ /* 0x002fc4000786c0ff */
[----:B------:R-:W-:-:S04]  /*27b0*/  SEL R5, RZ, 0x1, P1 ;  /* 0x00000001ff057807 */ /* 0x000fc80000800000 */
[----:B------:R-:W-:Y:S02]  /*27c0*/  LOP3.LUT R10, R10, R5, RZ, 0x3c, !PT ;  /* 0x000000050a0a7212 */ /* 0x000fe400078e3cff */
[----:B--2---:R-:W-:-:S04]  /*27d0*/  SEL R0, RZ, 0x1, P0 ;  /* 0x00000001ff007807 */ /* 0x004fc80000000000 */
[----:B------:R-:W-:Y:S01]  /*27e0*/  LOP3.LUT R9, R9, R0, RZ, 0x3c, !PT ;  /* 0x0000000009097212 */ /* 0x000fe200078e3cff */
[----:B------:R-:W-:Y:S06]  /*27f0*/  @P3 BRA `(.L_x_43) ;  /* 0xfffffffc002c3947 */ /* 0x000fec000383ffff */
[----:B------:R-:W-:Y:S01]  /*2800*/  ULEA UR5, UR6, UR37, 0x3 ;  /* 0x0000002506057291 */ /* 0x000fe2000f8e18ff */
[----:B------:R-:W-:-:S08]  /*2810*/  SHF.L.U32 R3, R12, 0x1f, RZ ;  /* 0x0000001f0c037819 */ /* 0x000fd000000006ff */
[----:B------:R-:W1:Y:S02]  /*2820*/  SYNCS.PHASECHK.TRANS64 P0, [UR5+0x70], R3 ;  /* 0x00007003ff0075a7 */ /* 0x000e640008001005 */
[----:B-1----:R-:W-:Y:S05]  /*2830*/  @P0 BRA `(.L_x_44) ;  /* 0x0000000000080947 */ /* 0x002fea0003800000 */
[----:B------:R-:W1:Y:S02]  /*2840*/  SYNCS.PHASECHK.TRANS64.TRYWAIT P0, [UR5+0x70], R3 ;  /* 0x00007003ff0075a7 */ /* 0x000e640008001105 */
[----:B-1----:R-:W-:Y:S05]  /*2850*/  @!P0 BRA `(.L_x_45) ;  /* 0x0000005c00008947 */ /* 0x002fea0003800000 */
.L_x_44:
[----:B------:R-:W-:-:S04]  /*2860*/  UIADD3 UR4, UPT, UPT, UR6, 0x1, URZ ;  /* 0x0000000106047890 */ /* 0x000fc8000fffe0ff */
[----:B------:R-:W-:-:S04]  /*2870*/  UISETP.NE.AND UP0, UPT, UR4, 0x2, UPT ;  /* 0x000000020400788c */ /* 0x000fc8000bf05270 */
[----:B------:R-:W-:Y:S02]  /*2880*/  USEL UR7, URZ, 0x1, UP0 ;  /* 0x00000001ff077887 */ /* 0x000fe40008000000 */
[----:B------:R-:W-:-:S04]  /*2890*/  USEL UR4, UR4, URZ, UP0 ;  /* 0x000000ff04047287 */ /* 0x000fc80008000000 */
[----:B------:R-:W-:Y:S01]  /*28a0*/  ULEA UR4, UR4, UR37, 0x3 ;  /* 0x0000002504047291 */ /* 0x000fe2000f8e18ff */
[----:B-1----:R-:W-:-:S04]  /*28b0*/  LOP3.LUT R3, R12, UR7, RZ, 0x3c, !PT ;  /* 0x000000070c037c12 */ /* 0x002fc8000f8e3cff */
[----:B------:R-:W-:-:S04]  /*28c0*/  SHF.L.U32 R0, R3, 0x1f, RZ ;  /* 0x0000001f03007819 */ /* 0x000fc800000006ff */
[----:B------:R-:W1:Y:S02]  /*28d0*/  SYNCS.PHASECHK.TRANS64 P0, [UR4+0x70], R0 ;  /* 0x00007000ff0075a7 */ /* 0x000e640008001004 */
[----:B-1----:R-:W-:Y:S05]  /*28e0*/  @P0 EXIT ;  /* 0x000000000000094d */ /* 0x002fea0003800000 */
[----:B------:R-:W-:Y:S02]  /*28f0*/  SHF.L.U32 R3, R3, 0x1f, RZ ;  /* 0x0000001f03037819 */ /* 0x000fe400000006ff */
[----:B------:R-:W-:-:S07]  /*2900*/  MOV R0, UR4 ;  /* 0x0000000400007c02 */ /* 0x000fce0008000f00 */
.L_x_46:
[----:B-1----:R1:W2:Y:S02]  /*2910*/  SYNCS.PHASECHK.TRANS64.TRYWAIT P0, [R0+URZ+0x70], R3 ;  /* 0x00007003000075a7 */ /* 0x0022a400080011ff */
[----:B--2---:R-:W-:Y:S05]  /*2920*/  @!P0 NANOSLEEP.SYNCS 0x989680 ;  /* 0x009896800000895d */ /* 0x004fea0003900000 */
[----:B------:R-:W2:Y:S02]  /*2930*/  @!P0 SYNCS.PHASECHK.TRANS64 P0, [R0+URZ+0x70], R3 ;  /* 0x00007003000085a7 */ /* 0x000ea400080010ff */
[----:B--2---:R-:W-:Y:S05]  /*2940*/  @P0 EXIT ;  /* 0x000000000000094d */ /* 0x004fea0003800000 */
[----:B------:R-:W-:Y:S05]  /*2950*/  BRA `(.L_x_46) ;  /* 0xfffffffc00ec7947 */ /* 0x000fea000383ffff */
.L_x_39:
[----:B------:R-:W-:-:S09]  /*2960*/  UISETP.NE.AND UP1, UPT, UR8, URZ, UPT ;  /* 0x000000ff0800728c */ /* 0x000fd2000bf25270 */
[----:B------:R-:W-:Y:S05]  /*2970*/  BRA.U UP1, `(.L_x_47) ;  /* 0x0000000d01b47547 */ /* 0x000fea000b800000 */
[----:B------:R-:W-:Y:S01]  /*2980*/  UMOV UR4, 0x40 ;  /* 0x0000004000047882 */ /* 0x000fe20000000000 */
[----:B------:R-:W-:Y:S01]  /*2990*/  NOP ;  /* 0x0000000000007918 */ /* 0x000fe20000000000 */
[----:B------:R-:W-:Y:S01]  /*29a0*/  ULEA UR4, UR37, UR4, 0x18 ;  /* 0x0000000425047291 */ /* 0x000fe2000f8ec0ff */
[----:B------:R-:W-:Y:S02]  /*29b0*/  UMOV UR5, 0x400 ;  /* 0x0000040000057882 */ /* 0x000fe40000000000 */
[----:B------:R-:W-:-:S06]  /*29c0*/  ULEA UR37, UR37, UR5, 0x18 ;  /* 0x0000000525257291 */ /* 0x000fcc000f8ec0ff */
[----:B------:R-:W1:Y:S02]  /*29d0*/  LDS.U8 R0, [UR4+0x1c] ;  /* 0x00001c04ff007984 */ /* 0x000e640008000000 */
[----:B-1----:R-:W-:-:S13]  /*29e0*/  ISETP.NE.AND P0, PT, R0, RZ, PT ;  /* 0x000000ff0000720c */ /* 0x002fda0003f05270 */
[----:B------:R-:W-:Y:S05]  /*29f0*/  @P0 BRA `(.L_x_48) ;  /* 0x0000000000580947 */ /* 0x000fea0003800000 */
[----:B------:R-:W-:-:S13]  /*2a00*/  ELECT P0, URZ, PT ;  /* 0x0000000000ff782f */ /* 0x000fda0003800000 */
[----:B------:R-:W-:Y:S05]  /*2a10*/  @!P0 BRA `(.L_x_49) ;  /* 0x0000000000608947 */ /* 0x000fea0003800000 */
[----:B------:R-:W-:Y:S01]  /*2a20*/  UMOV UR5, 0x10 ;  /* 0x0000001000057882 */ /* 0x000fe20000000000 */
[----:B------:R-:W-:Y:S01]  /*2a30*/  HFMA2 R0, -RZ, RZ, 0, 5.9604644775390625e-08 ;  /* 0x00000001ff007431 */ /* 0x000fe200000001ff */
[----:B------:R-:W-:-:S03]  /*2a40*/  MOV R2, 0xffff ;  /* 0x0000ffff00027802 */ /* 0x000fc60000000f00 */
[----:B------:R-:W-:Y:S04]  /*2a50*/  DEPBAR.LE SB1, 0x36 ;  /* 0x00009d800000791a */ /* 0x000fe80000000000 */
[----:B------:R-:W1:Y:S02]  /*2a60*/  UTCATOMSWS.FIND_AND_SET.ALIGN UP0, UR5, UR5 ;  /* 0x00000005000575e3 */ /* 0x000e640008000800 */
[----:B-1----:R-:W-:Y:S01]  /*2a70*/  MOV R3, UR5 ;  /* 0x0000000500037c02 */ /* 0x002fe20008000f00 */
[----:B------:R-:W-:Y:S06]  /*2a80*/  BRA.U UP0, `(.L_x_50) ;  /* 0x0000000100187547 */ /* 0x000fec000b800000 */
.L_x_51:
[----:B------:R-:W-:Y:S05]  /*2a90*/  NANOSLEEP 0x64 ;  /* 0x000000640000795d */ /* 0x000fea0003800000 */
[----:B------:R-:W-:-:S05]  /*2aa0*/  UMOV UR5, 0x10 ;  /* 0x0000001000057882 */ /* 0x000fca0000000000 */
[----:B------:R-:W-:Y:S04]  /*2ab0*/  DEPBAR.LE SB1, 0x36 ;  /* 0x00009d800000791a */ /* 0x000fe80000000000 */
[----:B------:R-:W1:Y:S02]  /*2ac0*/  UTCATOMSWS.FIND_AND_SET.ALIGN UP0, UR5, UR5 ;  /* 0x00000005000575e3 */ /* 0x000e640008000800 */
[----:B-1----:R-:W-:Y:S01]  /*2ad0*/  MOV R3, UR5 ;  /* 0x0000000500037c02 */ /* 0x002fe20008000f00 */
[----:B------:R-:W-:Y:S05]  /*2ae0*/  BRA.U !UP0, `(.L_x_51) ;  /* 0xfffffffd08e87547 */ /* 0x000fea000b83ffff */
.L_x_50:
[-C--:B------:R-:W-:Y:S02]  /*2af0*/  SHF.L.U32 R2, R2, R3.reuse, RZ ;  /* 0x0000000302027219 */ /* 0x080fe400000006ff */
[----:B------:R-:W-:Y:S01]  /*2b00*/  SHF.L.U32 R0, R0, R3, RZ ;  /* 0x0000000300007219 */ /* 0x000fe200000006ff */
[----:B------:R-:W-:Y:S02]  /*2b10*/  IMAD.SHL.U32 R3, R3, 0x20, RZ ;  /* 0x0000002003037824 */ /* 0x000fe400078e00ff */
[----:B------:R1:W-:Y:S04]  /*2b20*/  ATOMS.OR RZ, [UR4+0x14], R2 ;  /* 0x00001402ffff798c */ /* 0x0003e8000b000004 */
[----:B------:R1:W-:Y:S04]  /*2b30*/  ATOMS.OR RZ, [UR4+0x18], R0 ;  /* 0x00001800ffff798c */ /* 0x0003e8000b000004 */
[----:B------:R1:W-:Y:S01]  /*2b40*/  STS [UR37+0x110], R3 ;  /* 0x00011003ff007988 */ /* 0x0003e20008000825 */
[----:B------:R-:W-:Y:S05]  /*2b50*/  BRA `(.L_x_49) ;  /* 0x0000000000107947 */ /* 0x000fea0003800000 */
.L_x_48:
[----:B------:R-:W-:Y:S02]  /*2b60*/  MOV R0, 0xffffffff ;  /* 0xffffffff00007802 */ /* 0x000fe40000000f00 */
[----:B------:R-:W-:-:S03]  /*2b70*/  MOV R2, 0x2ba0 ;  /* 0x00002ba000027802 */ /* 0x000fc60000000f00 */
[----:B------:R1:W-:Y:S04]  /*2b80*/  STS [UR37+0x110], R0 ;  /* 0x00011000ff007988 */ /* 0x0003e80008000825 */
[----:B-1-3-5:R-:W-:Y:S05]  /*2b90*/  CALL.REL.NOINC `($__internal_1_$__cuda_sm10x_tcgen05_guardrail_trap_phase_invalid_during_alloc) ;  /* 0x0000005c00bc7944 */ /* 0x02afea0003c00000 */
.L_x_49:
[----:B------:R-:W-:Y:S05]  /*2ba0*/  WARPSYNC.ALL ;  /* 0x0000000000007948 */ /* 0x000fea0003800000 */
[----:B------:R-:W2:Y:S01]  /*2bb0*/  S2UR UR5, SR_CgaCtaId ;  /* 0x00000000000579c3 */ /* 0x000ea20000008800 */
[----:B------:R-:W-:Y:S01]  /*2bc0*/  UMOV UR4, 0x400 ;  /* 0x0000040000047882 */ /* 0x000fe20000000000 */
[----:B------:R-:W-:-:S06]  /*2bd0*/  NOP ;  /* 0x0000000000007918 */ /* 0x000fcc0000000000 */
[----:B------:R-:W-:Y:S06]  /*2be0*/  BAR.ARV 0x6, 0xa0 ;  /* 0x0182800000007b1d */ /* 0x000fec0000002000 */
[----:B------:R-:W4:Y:S01]  /*2bf0*/  LDCU UR7, c[0x0][0x38c] ;  /* 0x00007180ff0777ac */ /* 0x000f220008000800 */
[----:B------:R-:W-:Y:S01]  /*2c00*/  IMAD.MOV.U32 R11, RZ, RZ, 0x1 ;  /* 0x00000001ff0b7424 */ /* 0x000fe200078e00ff */
[----:B------:R-:W-:Y:S01]  /*2c10*/  CS2R R8, SRZ ;  /* 0x0000000000087805 */ /* 0x000fe2000001ff00 */
[----:B------:R-:W-:Y:S01]  /*2c20*/  IMAD.MOV.U32 R10, RZ, RZ, RZ ;  /* 0x000000ffff0a7224 */ /* 0x000fe200078e00ff */
[----:B------:R-:W3:Y:S01]  /*2c30*/  LDCU UR6, c[0x0][0x38c] ;  /* 0x00007180ff0677ac */ /* 0x000ee20008000800 */
[----:B------:R-:W-:Y:S01]  /*2c40*/  UMOV UR15, URZ ;  /* 0x000000ff000f7c82 */ /* 0x000fe20008000000 */
[----:B------:R-:W-:Y:S01]  /*2c50*/  UMOV UR14, URZ ;  /* 0x000000ff000e7c82 */ /* 0x000fe20008000000 */
[----:B--2---:R-:W-:Y:S01]  /*2c60*/  ULEA UR5, UR5, UR4, 0x18 ;  /* 0x0000000405057291 */ /* 0x004fe2000f8ec0ff */
[----:B------:R-:W-:Y:S01]  /*2c70*/  UMOV UR24, 0x0 ;  /* 0x0000000000187882 */ /* 0x000fe20000000000 */
[----:B------:R-:W-:-:S02]  /*2c80*/  UMOV UR25, 0x8200010 ;  /* 0x0820001000197882 */ /* 0x000fc40000000000 */
[----:B------:R-:W-:Y:S02]  /*2c90*/  UIADD3 UR10, UPT, UPT, UR5, 0x8400, URZ ;  /* 0x00008400050a7890 */ /* 0x000fe4000fffe0ff */
[----:B------:R-:W-:Y:S02]  /*2ca0*/  UIADD3 UR11, UPT, UPT, UR5, 0x14400, URZ ;  /* 0x00014400050b7890 */ /* 0x000fe4000fffe0ff */
[----:B----4-:R-:W-:Y:S01]  /*2cb0*/  UIADD3 UR7, UPT, UPT, UR7, 0x7f, URZ ;  /* 0x0000007f07077890 */ /* 0x010fe2000fffe0ff */
[----:B-1----:R-:W1:Y:S01]  /*2cc0*/  LDS R0, [UR5+0x110] ;  /* 0x00011005ff007984 */ /* 0x002e620008000800 */
[----:B------:R-:W-:Y:S02]  /*2cd0*/  USHF.R.U32.HI UR10, URZ, 0x4, UR10 ;  /* 0x00000004ff0a7899 */ /* 0x000fe4000801160a */
[----:B------:R-:W-:Y:S02]  /*2ce0*/  USHF.R.S32.HI UR4, URZ, 0x1f, UR7 ;  /* 0x0000001fff047899 */ /* 0x000fe40008011407 */
[----:B------:R-:W-:-:S02]  /*2cf0*/  USHF.R.U32.HI UR11, URZ, 0x4, UR11 ;  /* 0x00000004ff0b7899 */ /* 0x000fc4000801160b */
[----:B------:R-:W-:Y:S02]  /*2d00*/  ULEA.HI UR4, UR4, UR7, URZ, 0x7 ;  /* 0x0000000704047291 */ /* 0x000fe4000f8f38ff */
[----:B------:R-:W-:Y:S02]  /*2d10*/  ULOP3.LUT UR10, UR10, 0x3fff, URZ, 0xc0, !UPT ;  /* 0x00003fff0a0a7892 */ /* 0x000fe4000f8ec0ff */
[----:B------:R-:W-:Y:S02]  /*2d20*/  USHF.R.S32.HI UR4, URZ, 0x7, UR4 ;  /* 0x00000007ff047899 */ /* 0x000fe40008011404 */
[----:B------:R-:W-:Y:S02]  /*2d30*/  ULOP3.LUT UR11, UR11, 0x3fff, URZ, 0xc0, !UPT ;  /* 0x00003fff0b0b7892 */ /* 0x000fe4000f8ec0ff */
[----:B------:R-:W-:Y:S01]  /*2d40*/  UISETP.LT.AND UP0, UPT, UR4, 0x1, UPT ;  /* 0x000000010400788c */ /* 0x000fe2000bf01270 */
[----:B------:R-:W-:Y:S01]  /*2d50*/  UMOV UR22, 0x0 ;  /* 0x0000000000167882 */ /* 0x000fe20000000000 */
[----:B------:R-:W-:-:S02]  /*2d60*/  UMOV UR23, 0x8200010 ;  /* 0x0820001000177882 */ /* 0x000fc40000000000 */
[----:B------:R-:W-:Y:S02]  /*2d70*/  USEL UR9, UR4, 0x1, !UP0 ;  /* 0x0000000104097887 */ /* 0x000fe4000c000000 */
[----:B------:R-:W-:Y:S02]  /*2d80*/  ULOP3.LUT UR10, UR10, 0x10000, URZ, 0xfc, !UPT ;  /* 0x000100000a0a7892 */ /* 0x000fe4000f8efcff */
[----:B------:R-:W-:Y:S02]  /*2d90*/  ULOP3.LUT UR11, UR11, 0x10000, URZ, 0xfc, !UPT ;  /* 0x000100000b0b7892 */ /* 0x000fe4000f8efcff */
[----:B------:R-:W-:Y:S02]  /*2da0*/  UIADD3 UR9, UPT, UPT, -UR9, URZ, URZ ;  /* 0x000000ff09097290 */ /* 0x000fe4000fffe1ff */
[----:B---3--:R-:W-:Y:S01]  /*2db0*/  UISETP.GE.AND UP3, UPT, UR6, 0x1, UPT ;  /* 0x000000010600788c */ /* 0x008fe2000bf66270 */
[----:B------:R-:W-:Y:S01]  /*2dc0*/  UMOV UR20, 0x0 ;  /* 0x0000000000147882 */ /* 0x000fe20000000000 */
[----:B------:R-:W-:Y:S01]  /*2dd0*/  UMOV UR21, 0x8200010 ;  /* 0x0820001000157882 */ /* 0x000fe20000000000 */
[----:B------:R-:W-:Y:S01]  /*2de0*/  UMOV UR18, 0x0 ;  /* 0x0000000000127882 */ /* 0x000fe20000000000 */
[----:B------:R-:W-:Y:S01]  /*2df0*/  UMOV UR19, 0x8200010 ;  /* 0x0820001000137882 */ /* 0x000fe20000000000 */
[----:B-1----:R-:W-:-:S15]  /*2e00*/  R2UR UR16, R0 ;  /* 0x00000000001072ca */ /* 0x002fde00000e0000 */
.L_x_58:
[----:B------:R-:W-:Y:S02]  /*2e10*/  LEA R0, R10, UR5, 0x3 ;  /* 0x000000050a007c11 */ /* 0x000fe4000f8e18ff */
[----:B------:R-:W-:Y:S02]  /*2e20*/  SHF.L.U32 R5, R9, 0x1f, RZ ;  /* 0x0000001f09057819 */ /* 0x000fe400000006ff */
[----:B------:R-:W-:Y:S01]  /*2e30*/  PLOP3.LUT P0, PT, PT, PT, UP3, 0x80, 0x8 ;  /* 0x000000000008781c */ /* 0x000fe20003f0f038 */
[----:B------:R-:W-:Y:S01]  /*2e40*/  VIADD R3, R0, 0x70 ;  /* 0x0000007000037836 */ /* 0x000fe20000000000 */
[----:B-1----:R-:W1:Y:S02]  /*2e50*/  SYNCS.PHASECHK.TRANS64.TRYWAIT P1, [R0+URZ+0x60], R5 ;  /* 0x00006005000075a7 */ /* 0x002e6400080211ff */
[----:B-1-3--:R-:W-:Y:S09]  /*2e60*/  @!P1 BRA `(.L_x_52) ;  /* 0x0000005400949947 */ /* 0x00aff20003800000 */
.L_x_118:
[----:B------:R-:W-:Y:S01]  /*2e70*/  LEA R4, R10, UR5, 0x4 ;  /* 0x000000050a047c11 */ /* 0x000fe2000f8e20ff */
[----:B------:R-:W-:Y:S01]  /*2e80*/  @UP3 ULEA UR6, UR14, UR5, 0x3 ;  /* 0x000000050e063291 */ /* 0x000fe2000f8e18ff */
[----:B------:R-:W-:Y:S01]  /*2e90*/  PLOP3.LUT P2, PT, PT, PT, PT, 0x80, 0x8 ;  /* 0x000000000008781c */ /* 0x000fe20003f4f070 */
[----:B------:R-:W-:Y:S01]  /*2ea0*/  ULEA UR7, UR15, UR5, 0x3 ;  /* 0x000000050f077291 */ /* 0x000fe2000f8e18ff */
[----:B------:R-:W-:Y:S01]  /*2eb0*/  PRMT R3, RZ, 0x654, R3 ;  /* 0x00000654ff037816 */ /* 0x000fe20000000003 */
[----:B------:R-:W-:Y:S01]  /*2ec0*/  ULEA UR8, UR15, UR16, 0x7 ;  /* 0x000000100f087291 */ /* 0x000fe2000f8e38ff */
[----:B-1----:R-:W1:Y:S01]  /*2ed0*/  LDS.128 R4, [R4+0xf0] ;  /* 0x0000f00004047984 */ /* 0x002e620000000c00 */
[----:B------:R-:W-:Y:S02]  /*2ee0*/  @P0 SHF.L.U32 R2, R8, 0x1f, RZ ;  /* 0x0000001f08020819 */ /* 0x000fe400000006ff */
[----:B------:R-:W-:Y:S01]  /*2ef0*/  SHF.L.U32 R0, R11, 0x1f, RZ ;  /* 0x0000001f0b007819 */ /* 0x000fe200000006ff */
[----:B------:R-:W-:Y:S01]  /*2f00*/  @!PT LDS RZ, [RZ] ;  /* 0x00000000fffff984 */ /* 0x000fe20000000800 */
[----:B------:R-:W-:Y:S01]  /*2f10*/  @!PT LDS RZ, [RZ] ;  /* 0x00000000fffff984 */ /* 0x000fe20000000800 */
[----:B------:R-:W-:Y:S01]  /*2f20*/  @!PT LDS RZ, [RZ] ;  /* 0x00000000fffff984 */ /* 0x000fe20000000800 */
[----:B------:R-:W-:Y:S01]  /*2f30*/  @!PT LDS RZ, [RZ] ;  /* 0x00000000fffff984 */ /* 0x000fe20000000800 */
[----:B------:R2:W-:Y:S06]  /*2f40*/  MEMBAR.ALL.CTA ;  /* 0x0000000000007992 */ /* 0x0005ec0000008000 */
[----:B--2---:R-:W2:Y:S02]  /*2f50*/  FENCE.VIEW.ASYNC.S ;  /* 0x00000000000073c6 */ /* 0x004ea40000000000 */
[----:B--2---:R2:W-:Y:S01]  /*2f60*/  SYNCS.ARRIVE.TRANS64.RED.A1T0 RZ, [R3+URZ], RZ ;  /* 0x000000ff03ff79a7 */ /* 0x0045e200081004ff */
[----:B------:R2:W3:Y:S01]  /*2f70*/  @P0 SYNCS.PHASECHK.TRANS64.TRYWAIT P2, [UR6], R2 ;  /* 0x00000002ff0005a7 */ /* 0x0004e20008041106 */
[----:B-1----:R-:W-:Y:S01]  /*2f80*/  LOP3.LUT P1, RZ, R6, 0x1, RZ, 0xc0, !PT ;  /* 0x0000000106ff7812 */ /* 0x002fe2000782c0ff */
[----:B------:R-:W1:Y:S02]  /*2f90*/  SYNCS.PHASECHK.TRANS64.TRYWAIT P0, [UR7+0xa0], R0 ;  /* 0x0000a000ff0075a7 */ /* 0x000e640008001107 */
[----:B-123--:R-:W-:Y:S10]  /*2fa0*/  @!P0 BRA `(.L_x_53) ;  /* 0x0000005400588947 */ /* 0x00eff40003800000 */
.L_x_120:
[----:B------:R-:W-:Y:S01]  /*2fb0*/  IADD3 R10, PT, PT, R10, 0x1, RZ ;  /* 0x000000010a0a7810 */ /* 0x000fe20007ffe0ff */
[----:B------:R-:W-:Y:S06]  /*2fc0*/  BRA.U !UP3, `(.L_x_54) ;  /* 0x000000010bc07547 */ /* 0x000fec000b800000 */
[----:B------:R-:W-:Y:S01]  /*2fd0*/  UPLOP3.LUT UP4, UPT, UPT, UPT, UPT, 0x40, 0x4 ;  /* 0x000000000004789c */ /* 0x000fe20003f8e870 */
[----:B------:R-:W-:Y:S01]  /*2fe0*/  UMOV UR13, UR9 ;  /* 0x00000009000d7c82 */ /* 0x000fe20008000000 */
[----:B------:R-:W-:Y:S01]  /*2ff0*/  UMOV UR12, UR4 ;  /* 0x00000004000c7c82 */ /* 0x000fe20008000000 */
[----:B------:R-:W-:-:S08]  /*3000*/  UMOV UR17, UR14 ;  /* 0x0000000e00117c82 */ /* 0x000fd00008000000 */
.L_x_57:
[----:B------:R-:W-:Y:S02]  /*3010*/  UIADD3 UR13, UPT, UPT, UR13, 0x1, URZ ;  /* 0x000000010d0d7890 */ /* 0x000fe4000fffe0ff */
[----:B--2---:R-:W-:Y:S02]  /*3020*/  ULEA UR6, UR17, UR5, 0x3 ;  /* 0x0000000511067291 */ /* 0x004fe4000f8e18ff */
[----:B------:R-:W-:Y:S01]  /*3030*/  UISETP.NE.AND UP0, UPT, UR13, URZ, UPT ;  /* 0x000000ff0d00728c */ /* 0x000fe2000bf05270 */
[----:B---3--:R-:W-:Y:S10]  /*3040*/  @P2 BRA `(.L_x_55) ;  /* 0x00000000000c2947 */ /* 0x008ff40003800000 */
[----:B-1----:R-:W-:Y:S04]  /*3050*/  SHF.L.U32 R3, R8, 0x1f, RZ ;  /* 0x0000001f08037819 */ /* 0x002fe800000006ff */
[----:B------:R-:W1:Y:S02]  /*3060*/  SYNCS.PHASECHK.TRANS64.TRYWAIT P0, [UR6], R3 ;  /* 0x00000003ff0075a7 */ /* 0x000e640008001106 */
[----:B-1----:R-:W-:Y:S05]  /*3070*/  @!P0 BRA `(.L_x_56) ;  /* 0x00000054003c8947 */ /* 0x002fea0003800000 */
.L_x_55:
[----:B------:R-:W-:Y:S01]  /*3080*/  UISETP.NE.AND UP1, UPT, UR12, 0x1, UPT ;  /* 0x000000010c00788c */ /* 0x000fe2000bf25270 */
[----:B------:R-:W-:Y:S01]  /*3090*/  PLOP3.LUT P2, PT, PT, PT, PT, 0x80, 0x8 ;  /* 0x000000000008781c */ /* 0x000fe20003f4f070 */
[----:B------:R-:W-:Y:S02]  /*30a0*/  UIADD3 UR14, UPT, UPT, UR17, 0x1, URZ ;  /* 0x00000001110e7890 */ /* 0x000fe4000fffe0ff */
[----:B------:R-:W-:Y:S02]  /*30b0*/  ULEA UR28, UR17, UR11, 0xa ;  /* 0x0000000b111c7291 */ /* 0x000fe4000f8e50ff */
[----:B------:R-:W-:Y:S01]  /*30c0*/  UISETP.NE.AND UP2, UPT, UR14, 0x3, UPT ;  /* 0x000000030e00788c */ /* 0x000fe2000bf45270 */
[----:B------:R-:W-:Y:S01]  /*30d0*/  PLOP3.LUT P0, PT, PT, PT, UP1, 0x80, 0x8 ;  /* 0x000000000008781c */ /* 0x000fe20003f0f018 */
[----:B------:R-:W-:Y:S02]  /*30e0*/  UIADD3 UR40, UPT, UPT, UR28, 0x2, URZ ;  /* 0x000000021c287890 */ /* 0x000fe4000fffe0ff */
[----:B------:R-:W-:Y:S02]  /*30f0*/  USEL UR27, URZ, 0x1, UP2 ;  /* 0x00000001ff1b7887 */ /* 0x000fe40009000000 */
[----:B------:R-:W-:Y:S02]  /*3100*/  USEL UR14, UR14, URZ, UP2 ;  /* 0x000000ff0e0e7287 */ /* 0x000fe40009000000 */
[----:B------:R-:W-:Y:S02]  /*3110*/  UIADD3 UR36, UPT, UPT, UR28, 0x4, URZ ;  /* 0x000000041c247890 */ /* 0x000fe4000fffe0ff */
[----:B------:R-:W-:Y:S01]  /*3120*/  @UP1 ULEA UR26, UR14, UR5, 0x3 ;  /* 0x000000050e1a1291 */ /* 0x000fe2000f8e18ff */
[----:B------:R-:W-:Y:S01]  /*3130*/  LOP3.LUT R8, R8, UR27, RZ, 0x3c, !PT ;  /* 0x0000001b08087c12 */ /* 0x000fe2000f8e3cff */
[----:B------:R-:W-:Y:S02]  /*3140*/  UIADD3 UR32, UPT, UPT, UR28, 0x6, URZ ;  /* 0x000000061c207890 */ /* 0x000fe4000fffe0ff */
[----:B------:R-:W-:Y:S01]  /*3150*/  UIADD3 UR6, UPT, UPT, UR6, 0x18, URZ ;  /* 0x0000001806067890 */ /* 0x000fe2000fffe0ff */
[----:B-1----:R-:W-:Y:S01]  /*3160*/  @P0 SHF.L.U32 R0, R8, 0x1f, RZ ;  /* 0x0000001f08000819 */ /* 0x002fe200000006ff */
[----:B------:R-:W-:Y:S01]  /*3170*/  UIADD3 UR12, UPT, UPT, UR12, -0x1, URZ ;  /* 0xffffffff0c0c7890 */ /* 0x000fe2000fffe0ff */
[----:B------:R-:W-:Y:S02]  /*3180*/  UMOV UR29, 0x40004040 ;  /* 0x40004040001d7882 */ /* 0x000fe40000000000 */
[----:B------:R2:W3:Y:S01]  /*3190*/  @P0 SYNCS.PHASECHK.TRANS64.TRYWAIT P2, [UR26], R0 ;  /* 0x00000000ff0005a7 */ /* 0x0004e2000804111a */
[----:B------:R-:W-:Y:S01]  /*31a0*/  ULEA UR26, UR17, UR10, 0xa ;  /* 0x0000000a111a7291 */ /* 0x000fe2000f8e50ff */
[----:B------:R-:W-:Y:S01]  /*31b0*/  UMOV UR27, 0x40004040 ;  /* 0x40004040001b7882 */ /* 0x000fe20000000000 */
[----:B------:R-:W-:Y:S02]  /*31c0*/  UMOV UR41, 0x40004040 ;  /* 0x4000404000297882 */ /* 0x000fe40000000000 */
[----:B------:R-:W-:Y:S02]  /*31d0*/  UIADD3 UR38, UPT, UPT, UR26, 0x2, URZ ;  /* 0x000000021a267890 */ /* 0x000fe4000fffe0ff */
[----:B------:R-:W-:Y:S02]  /*31e0*/  UIADD3 UR34, UPT, UPT, UR26, 0x4, URZ ;  /* 0x000000041a227890 */ /* 0x000fe4000fffe0ff */
[----:B------:R-:W-:Y:S01]  /*31f0*/  UIADD3 UR30, UPT, UPT, UR26, 0x6, URZ ;  /* 0x000000061a1e7890 */ /* 0x000fe2000fffe0ff */
[----:B------:R2:W-:Y:S01]  /*3200*/  UTCQMMA gdesc[UR26], gdesc[UR28], tmem[UR8], tmem[UR24], idesc[UR25], UP4 ;  /* 0x00ff181c1a0075ea */ /* 0x0005e2000a000308 */
[----:B------:R-:W-:Y:S01]  /*3210*/  UPLOP3.LUT UP4, UPT, UPT, UPT, UPT, 0x80, 0x8 ;  /* 0x000000000008789c */ /* 0x000fe20003f8f070 */
[----:B------:R-:W-:Y:S01]  /*3220*/  UMOV UR39, 0x40004040 ;  /* 0x4000404000277882 */ /* 0x000fe20000000000 */
[----:B------:R-:W-:Y:S01]  /*3230*/  UMOV UR37, 0x40004040 ;  /* 0x4000404000257882 */ /* 0x000fe20000000000 */
[----:B------:R2:W-:Y:S01]  /*3240*/  UTCQMMA gdesc[UR38], gdesc[UR40], tmem[UR8], tmem[UR22], idesc[UR23], UPT ;  /* 0x00ff1628260075ea */ /* 0x0005e2000b800308 */
[----:B------:R-:W-:Y:S01]  /*3250*/  UMOV UR35, 0x40004040 ;  /* 0x4000404000237882 */ /* 0x000fe20000000000 */
[----:B------:R-:W-:Y:S01]  /*3260*/  UMOV UR33, 0x40004040 ;  /* 0x4000404000217882 */ /* 0x000fe20000000000 */
[----:B------:R-:W-:Y:S01]  /*3270*/  UMOV UR31, 0x40004040 ;  /* 0x40004040001f7882 */ /* 0x000fe20000000000 */
[----:B------:R2:W-:Y:S01]  /*3280*/  UTCQMMA gdesc[UR34], gdesc[UR36], tmem[UR8], tmem[UR20], idesc[UR21], UPT ;  /* 0x00ff1424220075ea */ /* 0x0005e2000b800308 */
[----:B------:R2:W-:Y:S01]  /*3290*/  UTCQMMA gdesc[UR30], gdesc[UR32], tmem[UR8], tmem[UR18], idesc[UR19], UPT ;  /* 0x00ff12201e0075ea */ /* 0x0005e2000b800308 */
[----:B------:R2:W-:Y:S01]  /*32a0*/  UTCBAR [UR6], URZ ;  /* 0x000000ff060073e9 */ /* 0x0005e200080000ff */
[----:B------:R-:W-:Y:S01]  /*32b0*/  UMOV UR17, UR14 ;  /* 0x0000000e00117c82 */ /* 0x000fe20008000000 */
[----:B------:R-:W-:Y:S05]  /*32c0*/  BRA.U UP0, `(.L_x_57) ;  /* 0xfffffffd00507547 */ /* 0x000fea000b83ffff */
.L_x_54:
[----:B------:R-:W-:Y:S01]  /*32d0*/  UIADD3 UR15, UPT, UPT, UR15, 0x1, URZ ;  /* 0x000000010f0f7890 */ /* 0x000fe2000fffe0ff */
[C---:B------:R-:W-:Y:S01]  /*32e0*/  ISETP.NE.AND P0, PT, R10.reuse, 0x2, PT ;  /* 0x000000020a00780c */ /* 0x040fe20003f05270 */
[----:B------:R-:W-:Y:S02]  /*32f0*/  UIADD3 UR7, UPT, UPT, UR7, 0x80, URZ ;  /* 0x0000008007077890 */ /* 0x000fe4000fffe0ff */
[----:B------:R-:W-:Y:S01]  /*3300*/  UISETP.NE.AND UP0, UPT, UR15, 0x4, UPT ;  /* 0x000000040f00788c */ /* 0x000fe2000bf05270 */
[----:B-12---:R-:W-:Y:S02]  /*3310*/  SEL R0, RZ, 0x1, P0 ;  /* 0x00000001ff007807 */ /* 0x006fe40000000000 */
[----:B------:R-:W-:Y:S01]  /*3320*/  SEL R10, R10, RZ, P0 ;  /* 0x000000ff0a0a7207 */ /* 0x000fe20000000000 */
[----:B------:R-:W-:Y:S01]  /*3330*/  USEL UR6, URZ, 0x1, UP0 ;  /* 0x00000001ff067887 */ /* 0x000fe20008000000 */
[----:B------:R-:W-:Y:S01]  /*3340*/  LOP3.LUT R9, R9, R0, RZ, 0x3c, !PT ;  /* 0x0000000009097212 */ /* 0x000fe200078e3cff */
[----:B------:R-:W-:Y:S01]  /*3350*/  USEL UR15, UR15, URZ, UP0 ;  /* 0x000000ff0f0f7287 */ /* 0x000fe20008000000 */
[----:B------:R1:W-:Y:S03]  /*3360*/  UTCBAR [UR7], URZ ;  /* 0x000000ff070073e9 */ /* 0x0003e600080000ff */
[----:B------:R-:W-:Y:S01]  /*3370*/  LOP3.LUT R11, R11, UR6, RZ, 0x3c, !PT ;  /* 0x000000060b0b7c12 */ /* 0x000fe2000f8e3cff */
[----:B------:R-:W-:Y:S07]  /*3380*/  @P1 BRA `(.L_x_58) ;  /* 0xfffffff800a01947 */ /* 0x000fee000383ffff */
[----:B------:R-:W2:Y:S01]  /*3390*/  S2UR UR4, SR_CgaCtaId ;  /* 0x00000000000479c3 */ /* 0x000ea20000008800 */
[----:B------:R-:W-:Y:S01]  /*33a0*/  ELECT P0, URZ, PT ;  /* 0x0000000000ff782f */ /* 0x000fe20003800000 */
[----:B------:R-:W-:Y:S01]  /*33b0*/  IMAD.MOV.U32 R0, RZ, RZ, 0x1 ;  /* 0x00000001ff007424 */ /* 0x000fe200078e00ff */
[----:B------:R-:W-:Y:S01]  /*33c0*/  UIADD3 UR5, UPT, UPT, UR5, 0xa0, URZ ;  /* 0x000000a005057890 */ /* 0x000fe2000fffe0ff */
[----:B------:R-:W-:Y:S01]  /*33d0*/  SHF.L.U32 R3, R11, 0x1f, RZ ;  /* 0x0000001f0b037819 */ /* 0x000fe200000006ff */
[----:B------:R-:W-:-:S03]  /*33e0*/  UMOV UR6, 0x40 ;  /* 0x0000004000067882 */ /* 0x000fc60000000000 */
[----:B------:R-:W-:Y:S01]  /*33f0*/  UVIRTCOUNT.DEALLOC.SMPOOL 0x80 ;  /* 0x000000800000784c */ /* 0x000fe20000000000 */
[----:B--2---:R-:W-:Y:S02]  /*3400*/  ULEA UR4, UR4, UR6, 0x18 ;  /* 0x0000000604047291 */ /* 0x004fe4000f8ec0ff */
[----:B------:R-:W-:-:S07]  /*3410*/  ULEA UR6, UR15, UR5, 0x3 ;  /* 0x000000050f067291 */ /* 0x000fce000f8e18ff */
[----:B------:R2:W-:Y:S02]  /*3420*/  @P0 STS.U8 [UR4+0x1c], R0 ;  /* 0x00001c00ff000988 */ /* 0x0005e40008000004 */
[----:B------:R-:W4:Y:S02]  /*3430*/  SYNCS.PHASECHK.TRANS64.TRYWAIT P0, [UR6], R3 ;  /* 0x00000003ff0075a7 */ /* 0x000f240008001106 */
[----:B--2-4-:R-:W-:Y:S05]  /*3440*/  @!P0 BRA `(.L_x_59) ;  /* 0x0000005000608947 */ /* 0x014fea0003800000 */
.L_x_123:
[----:B-1----:R-:W-:-:S04]  /*3450*/  UIADD3 UR7, UPT, UPT, UR15, 0x1, URZ ;  /* 0x000000010f077890 */ /* 0x002fc8000fffe0ff */
[----:B------:R-:W-:-:S04]  /*3460*/  UISETP.NE.AND UP0, UPT, UR7, 0x4, UPT ;  /* 0x000000040700788c */ /* 0x000fc8000bf05270 */
[----:B------:R-:W-:Y:S02]  /*3470*/  USEL UR8, URZ, 0x1, UP0 ;  /* 0x00000001ff087887 */ /* 0x000fe40008000000 */
[----:B------:R-:W-:-:S04]  /*3480*/  USEL UR7, UR7, URZ, UP0 ;  /* 0x000000ff07077287 */ /* 0x000fc80008000000 */
[----:B------:R-:W-:Y:S01]  /*3490*/  ULEA UR6, UR7, UR5, 0x3 ;  /* 0x0000000507067291 */ /* 0x000fe2000f8e18ff */
[----:B------:R-:W-:-:S04]  /*34a0*/  LOP3.LUT R2, R11, UR8, RZ, 0x3c, !PT ;  /* 0x000000080b027c12 */ /* 0x000fc8000f8e3cff */
[----:B--2---:R-:W-:-:S04]  /*34b0*/  SHF.L.U32 R3, R2, 0x1f, RZ ;  /* 0x0000001f02037819 */ /* 0x004fc800000006ff */
[----:B------:R-:W1:Y:S02]  /*34c0*/  SYNCS.PHASECHK.TRANS64.TRYWAIT P0, [UR6], R3 ;  /* 0x00000003ff0075a7 */ /* 0x000e640008001106 */
[----:B-1----:R-:W-:Y:S05]  /*34d0*/  @!P0 BRA `(.L_x_60) ;  /* 0x0000005000548947 */ /* 0x002fea0003800000 */
.L_x_125:
        /* <DEDUP_REMOVED lines=9> */
.L_x_127:
[----:B------:R-:W-:-:S04]  /*3570*/  UIADD3 UR7, UPT, UPT, UR7, 0x1, URZ ;  /* 0x0000000107077890 */ /* 0x000fc8000fffe0ff */
[----:B------:R-:W-:-:S04]  /*3580*/  UISETP.NE.AND UP0, UPT, UR7, 0x4, UPT ;  /* 0x000000040700788c */ /* 0x000fc8000bf05270 */
[----:B------:R-:W-:Y:S02]  /*3590*/  USEL UR6, URZ, 0x1, UP0 ;  /* 0x00000001ff067887 */ /* 0x000fe40008000000 */
[----:B------:R-:W-:-:S04]  /*35a0*/  USEL UR7, UR7, URZ, UP0 ;  /* 0x000000ff07077287 */ /* 0x000fc80008000000 */
[----:B------:R-:W-:Y:S01]  /*35b0*/  ULEA UR7, UR7, UR5, 0x3 ;  /* 0x0000000507077291 */ /* 0x000fe2000f8e18ff */
[----:B-1----:R-:W-:-:S04]  /*35c0*/  LOP3.LUT R3, R2, UR6, RZ, 0x3c, !PT ;  /* 0x0000000602037c12 */ /* 0x002fc8000f8e3cff */
[----:B------:R-:W-:-:S04]  /*35d0*/  SHF.L.U32 R3, R3, 0x1f, RZ ;  /* 0x0000001f03037819 */ /* 0x000fc800000006ff */
[----:B------:R-:W1:Y:S02]  /*35e0*/  SYNCS.PHASECHK.TRANS64.TRYWAIT P0, [UR7], R3 ;  /* 0x00000003ff0075a7 */ /* 0x000e640008001107 */
[----:B-1----:R-:W-:Y:S05]  /*35f0*/  @!P0 BRA `(.L_x_62) ;  /* 0x00000050003c8947 */ /* 0x002fea0003800000 */
.L_x_129:
[----:B------:R-:W-:Y:S01]  /*3600*/  NOP ;  /* 0x0000000000007918 */ /* 0x000fe20000000000 */
[----:B-1----:R-:W1:Y:S01]  /*3610*/  LDS R0, [UR4+0x14] ;  /* 0x00001404ff007984 */ /* 0x002e620008000800 */
[----:B------:R-:W-:Y:S01]  /*3620*/  ULOP3.LUT UR6, UR16, 0xffff, URZ, 0xc0, !UPT ;  /* 0x0000ffff10067892 */ /* 0x000fe2000f8ec0ff */
[----:B------:R-:W-:Y:S01]  /*3630*/  UMOV UR8, 0xffff ;  /* 0x0000ffff00087882 */ /* 0x000fe20000000000 */
[----:B------:R-:W-:Y:S02]  /*3640*/  UMOV UR5, 0x1 ;  /* 0x0000000100057882 */ /* 0x000fe40000000000 */
[----:B------:R-:W-:-:S04]  /*3650*/  USHF.R.U32.HI UR6, URZ, 0x5, UR6 ;  /* 0x00000005ff067899 */ /* 0x000fc80008011606 */
[----:B------:R-:W-:Y:S02]  /*3660*/  USHF.L.U32 UR8, UR8, UR6, URZ ;  /* 0x0000000608087299 */ /* 0x000fe400080006ff */
[----:B------:R-:W-:-:S04]  /*3670*/  USHF.L.U32 UR5, UR5, UR6, URZ ;  /* 0x0000000605057299 */ /* 0x000fc800080006ff */
[----:B-1----:R-:W-:-:S04]  /*3680*/  LOP3.LUT R0, R0, UR8, RZ, 0xc0, !PT ;  /* 0x0000000800007c12 */ /* 0x002fc8000f8ec0ff */
[----:B------:R-:W-:-:S13]  /*3690*/  ISETP.NE.AND P0, PT, R0, UR8, PT ;  /* 0x0000000800007c0c */ /* 0x000fda000bf05270 */
[----:B------:R-:W-:Y:S05]  /*36a0*/  @P0 BRA `(.L_x_63) ;  /* 0x0000000000580947 */ /* 0x000fea0003800000 */
[----:B------:R-:W1:Y:S02]  /*36b0*/  LDS R0, [UR4+0x18] ;  /* 0x00001804ff007984 */ /* 0x000e640008000800 */
[----:B-1----:R-:W-:-:S04]  /*36c0*/  LOP3.LUT R0, R0, UR5, RZ, 0xc0, !PT ;  /* 0x0000000500007c12 */ /* 0x002fc8000f8ec0ff */
[----:B------:R-:W-:-:S13]  /*36d0*/  ISETP.NE.AND P0, PT, R0, UR5, PT ;  /* 0x0000000500007c0c */ /* 0x000fda000bf05270 */
[----:B------:R-:W-:Y:S05]  /*36e0*/  @P0 BRA `(.L_x_64) ;  /* 0x00000000003c0947 */ /* 0x000fea0003800000 */
[----:B------:R-:W1:Y:S01]  /*36f0*/  S2R R2, SR_LANEID ;  /* 0x0000000000027919 */ /* 0x000e620000000000 */
[----:B------:R-:W-:Y:S01]  /*3700*/  ULOP3.LUT UR8, URZ, UR8, URZ, 0x33, !UPT ;  /* 0x00000008ff087292 */ /* 0x000fe2000f8e33ff */
[----:B------:R-:W-:Y:S01]  /*3710*/  LOP3.LUT R4, RZ, UR5, RZ, 0x33, !PT ;  /* 0x00000005ff047c12 */ /* 0x000fe2000f8e33ff */
[----:B------:R-:W-:Y:S02]  /*3720*/  VOTEU.ANY UR7, UPT, PT ;  /* 0x0000000000077886 */ /* 0x000fe400038e0100 */
[----:B------:R-:W-:Y:S01]  /*3730*/  UFLO.U32 UR7, UR7 ;  /* 0x00000007000772bd */ /* 0x000fe200080e0000 */
[----:B------:R-:W2:Y:S01]  /*3740*/  REDUX UR5, R4 ;  /* 0x00000000040573c4 */ /* 0x000ea20000000000 */
[----:B------:R-:W-:-:S06]  /*3750*/  IMAD.U32 R0, RZ, RZ, UR8 ;  /* 0x00000008ff007e24 */ /* 0x000fcc000f8e00ff */
[----:B------:R4:W-:Y:S01]  /*3760*/  UTCATOMSWS.AND URZ, UR8 ;  /* 0x0000000800ff79e3 */ /* 0x0009e20008000000 */
[----:B------:R-:W3:Y:S01]  /*3770*/  REDUX UR6, R0 ;  /* 0x00000000000673c4 */ /* 0x000ee20000000000 */
[----:B-1----:R-:W-:Y:S01]  /*3780*/  ISETP.EQ.U32.AND P0, PT, R2, UR7, PT ;  /* 0x0000000702007c0c */ /* 0x002fe2000bf02070 */
[----:B--2---:R-:W-:Y:S01]  /*3790*/  IMAD.U32 R2, RZ, RZ, UR5 ;  /* 0x00000005ff027e24 */ /* 0x004fe2000f8e00ff */
[----:B---3--:R-:W-:-:S11]  /*37a0*/  MOV R3, UR6 ;  /* 0x0000000600037c02 */ /* 0x008fd60008000f00 */
[----:B------:R4:W-:Y:S04]  /*37b0*/  @P0 ATOMS.AND RZ, [UR4+0x14], R3 ;  /* 0x00001403ffff098c */ /* 0x0009e8000a800004 */
[----:B------:R4:W-:Y:S01]  /*37c0*/  @P0 ATOMS.AND RZ, [UR4+0x18], R2 ;  /* 0x00001802ffff098c */ /* 0x0009e2000a800004 */
[----:B------:R-:W-:Y:S05]  /*37d0*/  BRA `(.L_x_65) ;  /* 0x0000000000147947 */ /* 0x000fea0003800000 */
.L_x_64:
[----:B------:R-:W-:Y:S02]  /*37e0*/  MOV R2, 0x3800 ;  /* 0x0000380000027802 */ /* 0x000fe40000000f00 */
[----:B---3-5:R-:W-:Y:S05]  /*37f0*/  CALL.REL.NOINC `($__internal_0_$__cuda_sm10x_tcgen05_guardrail_trap_col_being_dealloced_not_returned_by_alloc) ;  /* 0x0000005000987944 */ /* 0x028fea0003c00000 */
[----:B------:R-:W-:Y:S05]  /*3800*/  BRA `(.L_x_65) ;  /* 0x0000000000087947 */ /* 0x000fea0003800000 */
.L_x_63:
[----:B------:R-:W-:Y:S02]  /*3810*/  MOV R2, 0x3830 ;  /* 0x0000383000027802 */ /* 0x000fe40000000f00 */
[----:B---3-5:R-:W-:Y:S05]  /*3820*/  CALL.REL.NOINC `($__internal_2_$__cuda_sm10x_tcgen05_guardrail_trap_unallocated_columns_being_dealloced) ;  /* 0x0000005000a47944 */ /* 0x028fea0003c00000 */
.L_x_65:
[----:B------:R-:W-:Y:S01]  /*3830*/  NOP ;  /* 0x0000000000007918 */ /* 0x000fe20000000000 */
[----:B----4-:R-:W-:Y:S05]  /*3840*/  EXIT ;  /* 0x000000000000794d */ /* 0x010fea0003800000 */
.L_x_47:
[----:B------:R-:W-:-:S09]  /*3850*/  UISETP.NE.OR UP2, UPT, UR8, 0x3, !UP2 ;  /* 0x000000030800788c */ /* 0x000fd2000d745670 */
[----:B------:R-:W-:Y:S05]  /*3860*/  BRA.U UP2, `(.L_x_66) ;  /* 0x0000000d02407547 */ /* 0x000fea000b800000 */
[----:B------:R-:W1:Y:S01]  /*3870*/  LDC R0, c[0x0][0xb30] ;  /* 0x0002cc00ff007b82 */ /* 0x000e620000000800 */
[----:B------:R-:W2:Y:S01]  /*3880*/  LDCU.64 UR8, c[0x0][0x888] ;  /* 0x00011100ff0877ac */ /* 0x000ea20008000a00 */
[----:B------:R-:W-:Y:S02]  /*3890*/  HFMA2 R29, -RZ, RZ, 0, 0 ;  /* 0x00000000ff1d7431 */ /* 0x000fe400000001ff */
[----:B------:R-:W-:Y:S01]  /*38a0*/  IMAD.MOV.U32 R31, RZ, RZ, 0x1 ;  /* 0x00000001ff1f7424 */ /* 0x000fe200078e00ff */
[----:B------:R-:W-:Y:S01]  /*38b0*/  MOV R23, 0x2000 ;  /* 0x0000200000177802 */ /* 0x000fe20000000f00 */
[----:B------:R-:W4:Y:S01]  /*38c0*/  LDCU.64 UR4, c[0x0][0x890] ;  /* 0x00011200ff0477ac */ /* 0x000f220008000a00 */
[----:B------:R-:W-:Y:S01]  /*38d0*/  IMAD.MOV.U32 R30, RZ, RZ, RZ ;  /* 0x000000ffff1e7224 */ /* 0x000fe200078e00ff */
[----:B------:R-:W3:Y:S01]  /*38e0*/  LDC R19, c[0x0][0x370] ;  /* 0x0000dc00ff137b82 */ /* 0x000ee20000000800 */
[----:B------:R-:W-:Y:S01]  /*38f0*/  UMOV UR7, 0x400 ;  /* 0x0000040000077882 */ /* 0x000fe20000000000 */
[----:B------:R-:W-:-:S02]  /*3900*/  UPLOP3.LUT UP1, UPT, UPT, UPT, UPT, 0x40, 0x4 ;  /* 0x000000000004789c */ /* 0x000fc40003f2e870 */
[----:B------:R-:W-:-:S04]  /*3910*/  ULEA UR7, UR37, UR7, 0x18 ;  /* 0x0000000725077291 */ /* 0x000fc8000f8ec0ff */
[----:B------:R-:W3:Y:S01]  /*3920*/  LDC R2, c[0x0][0xb0c] ;  /* 0x0002c300ff027b82 */ /* 0x000ee20000000800 */
[----:B------:R-:W-:Y:S02]  /*3930*/  UIADD3 UR13, UPT, UPT, UR7, 0x38, URZ ;  /* 0x00000038070d7890 */ /* 0x000fe4000fffe0ff */
[----:B--2---:R-:W-:Y:S02]  /*3940*/  UISETP.NE.U32.AND UP2, UPT, UR8, URZ, UPT ;  /* 0x000000ff0800728c */ /* 0x004fe4000bf45070 */
[----:B------:R-:W-:Y:S02]  /*3950*/  UIADD3 UR17, UPT, UPT, UR7, 0x30, URZ ;  /* 0x0000003007117890 */ /* 0x000fe4000fffe0ff */
[----:B----4-:R-:W-:Y:S01]  /*3960*/  UISETP.NE.U32.AND UP3, UPT, UR4, URZ, UPT ;  /* 0x000000ff0400728c */ /* 0x010fe2000bf65070 */
[----:B------:R-:W2:Y:S01]  /*3970*/  LDC R18, c[0x0][0xb20] ;  /* 0x0002c800ff127b82 */ /* 0x000ea20000000800 */
[----:B-1----:R-:W-:Y:S01]  /*3980*/  ISETP.NE.AND P1, PT, R0, 0x1, PT ;  /* 0x000000010000780c */ /* 0x002fe20003f25270 */
[----:B------:R-:W-:-:S02]  /*3990*/  UISETP.NE.AND.EX UP2, UPT, UR9, URZ, UPT, UP2 ;  /* 0x000000ff0900728c */ /* 0x000fc4000bf45320 */
[----:B------:R-:W-:Y:S02]  /*39a0*/  UPRMT UR13, UR37, 0x654, UR13 ;  /* 0x00000654250d7896 */ /* 0x000fe4000800000d */
[----:B------:R-:W-:Y:S02]  /*39b0*/  UISETP.NE.AND.EX UP3, UPT, UR5, URZ, UPT, UP3 ;  /* 0x000000ff0500728c */ /* 0x000fe4000bf65330 */
[----:B------:R-:W1:Y:S08]  /*39c0*/  LDC.64 R32, c[0x0][0x348] ;  /* 0x0000d200ff207b82 */ /* 0x000e700000000a00 */
[----:B------:R-:W4:Y:S08]  /*39d0*/  LDC.64 R16, c[0x0][0xb10] ;  /* 0x0002c400ff107b82 */ /* 0x000f300000000a00 */
[----:B------:R-:W1:Y:S08]  /*39e0*/  LDC.64 R6, c[0x0][0xb18] ;  /* 0x0002c600ff067b82 */ /* 0x000e700000000a00 */
[----:B------:R-:W1:Y:S08]  /*39f0*/  LDC.64 R4, c[0x0][0xb28] ;  /* 0x0002ca00ff047b82 */ /* 0x000e700000000a00 */
[----:B--23--:R-:W1:Y:S02]  /*3a00*/  LDC R22, c[0x0][0x374] ;  /* 0x0000dd00ff167b82 */ /* 0x00ce640000000800 */
.L_x_75:
[C---:B------:R-:W-:Y:S02]  /*3a10*/  LEA R0, R30.reuse, UR7, 0x3 ;  /* 0x000000071e007c11 */ /* 0x040fe4000f8e18ff */
[----:B------:R-:W-:Y:S02]  /*3a20*/  SHF.L.U32 R3, R29, 0x1f, RZ ;  /* 0x0000001f1d037819 */ /* 0x000fe400000006ff */
[----:B------:R-:W-:Y:S02]  /*3a30*/  LEA R24, R30, UR7, 0x4 ;  /* 0x000000071e187c11 */ /* 0x000fe4000f8e20ff */
[----:B--2---:R-:W2:Y:S02]  /*3a40*/  SYNCS.PHASECHK.TRANS64.TRYWAIT P0, [R0+URZ+0x60], R3 ;  /* 0x00006003000075a7 */ /* 0x004ea400080011ff */
[----:B--2---:R-:W-:Y:S05]  /*3a50*/  @!P0 BRA `(.L_x_67) ;  /* 0x0000004c003c8947 */ /* 0x004fea0003800000 */
.L_x_130:
[----:B------:R-:W-:Y:S01]  /*3a60*/  ISETP.GE.AND P0, PT, R72, 0x1, PT ;  /* 0x000000014800780c */ /* 0x000fe20003f06270 */
[----:B------:R-:W3:Y:S01]  /*3a70*/  LDS.128 R24, [R24+0xf0] ;  /* 0x0000f00018187984 */ /* 0x000ee20000000c00 */
[----:B--2---:R-:W-:Y:S01]  /*3a80*/  VIADD R0, R0, 0x70 ;  /* 0x0000007000007836 */ /* 0x004fe20000000000 */
[----:B------:R-:W-:Y:S01]  /*3a90*/  @!PT LDS RZ, [RZ] ;  /* 0x00000000fffff984 */ /* 0x000fe20000000800 */
[----:B------:R-:W-:Y:S01]  /*3aa0*/  @!PT LDS RZ, [RZ] ;  /* 0x00000000fffff984 */ /* 0x000fe20000000800 */
[----:B------:R-:W-:Y:S01]  /*3ab0*/  @!PT LDS RZ, [RZ] ;  /* 0x00000000fffff984 */ /* 0x000fe20000000800 */
[----:B------:R-:W-:Y:S01]  /*3ac0*/  @!PT LDS RZ, [RZ] ;  /* 0x00000000fffff984 */ /* 0x000fe20000000800 */
[----:B------:R2:W-:Y:S06]  /*3ad0*/  MEMBAR.ALL.CTA ;  /* 0x0000000000007992 */ /* 0x0005ec0000008000 */
[----:B--2---:R-:W2:Y:S01]  /*3ae0*/  FENCE.VIEW.ASYNC.S ;  /* 0x00000000000073c6 */ /* 0x004ea20000000000 */
[----:B------:R-:W-:Y:S04]  /*3af0*/  PRMT R0, RZ, 0x654, R0 ;  /* 0x00000654ff007816 */ /* 0x000fe80000000000 */
[----:B--2---:R2:W-:Y:S01]  /*3b00*/  SYNCS.ARRIVE.TRANS64.RED.A1T0 RZ, [R0+URZ], RZ ;  /* 0x000000ff00ff79a7 */ /* 0x0045e200081004ff */
[----:B---3--:R-:W-:Y:S11]  /*3b10*/  LOP3.LUT P3, RZ, R26, 0x1, RZ, 0xc0, !PT ;  /* 0x000000011aff7812 */ /* 0x008ff6000786c0ff */
[----:B------:R-:W-:Y:S02]  /*3b20*/  @!UPT UIADD3 URZ, UPT, UPT, URZ, URZ, URZ ;  /* 0x000000fffffff290 */ /* 0x000fe4000fffe0ff */
[----:B------:R-:W-:Y:S02]  /*3b30*/  @P3 MOV R13, R24 ;  /* 0x00000018000d3202 */ /* 0x000fe40000000f00 */
[----:B------:R-:W-:Y:S01]  /*3b40*/  @P3 LOP3.LUT R8, R25, 0xffff, RZ, 0xc0, !PT ;  /* 0x0000ffff19083812 */ /* 0x000fe200078ec0ff */
[----:B--2---:R-:W-:Y:S06]  /*3b50*/  @!P0 BRA `(.L_x_68) ;  /* 0x0000000000a48947 */ /* 0x004fec0003800000 */
[----:B-1----:R-:W-:Y:S01]  /*3b60*/  IMAD.HI.U32 R35, R22, R7, RZ ;  /* 0x0000000716237227 */ /* 0x002fe200078e00ff */
[----:B------:R-:W-:Y:S02]  /*3b70*/  ISETP.NE.AND P0, PT, R6, 0x1, PT ;  /* 0x000000010600780c */ /* 0x000fe40003f05270 */
[----:B------:R-:W-:Y:S01]  /*3b80*/  ISETP.NE.AND P2, PT, R72, 0x1, PT ;  /* 0x000000014800780c */ /* 0x000fe20003f45270 */
[----:B----4-:R-:W-:Y:S01]  /*3b90*/  IMAD.HI.U32 R34, R19, R16, RZ ;  /* 0x0000001013227227 */ /* 0x010fe200078e00ff */
[----:B------:R-:W-:Y:S02]  /*3ba0*/  SHF.R.U32.HI R35, RZ, R18, R35 ;  /* 0x00000012ff237219 */ /* 0x000fe40000011623 */
[----:B------:R-:W-:Y:S01]  /*3bb0*/  ISETP.NE.AND P4, PT, R2, 0x1, PT ;  /* 0x000000010200780c */ /* 0x000fe20003f85270 */
[----:B------:R-:W-:Y:S01]  /*3bc0*/  IMAD.HI.U32 R36, R13, R16, RZ ;  /* 0x000000100d247227 */ /* 0x000fe200078e00ff */
[----:B------:R-:W-:Y:S02]  /*3bd0*/  SHF.R.U32.HI R34, RZ, R17, R34 ;  /* 0x00000011ff227219 */ /* 0x000fe40000011622 */
[----:B------:R-:W-:Y:S01]  /*3be0*/  SEL R3, R22, R35, !P0 ;  /* 0x0000002316037207 */ /* 0x000fe20004000000 */
[C---:B------:R-:W-:Y:S01]  /*3bf0*/  IMAD.HI.U32 R35, R8.reuse, R7, RZ ;  /* 0x0000000708237227 */ /* 0x040fe200078e00ff */
[----:B------:R-:W-:Y:S02]  /*3c00*/  SEL R11, R19, R34, !P4 ;  /* 0x00000022130b7207 */ /* 0x000fe40006000000 */
[----:B------:R-:W-:Y:S01]  /*3c10*/  SHF.R.U32.HI R36, RZ, R17, R36 ;  /* 0x00000011ff247219 */ /* 0x000fe20000011624 */
[----:B------:R-:W-:Y:S01]  /*3c20*/  IMAD.HI.U32 R38, R3, R4, RZ ;  /* 0x0000000403267227 */ /* 0x000fe200078e00ff */
[----:B------:R-:W-:Y:S03]  /*3c30*/  SHF.R.U32.HI R35, RZ, R18, R35 ;  /* 0x00000012ff237219 */ /* 0x000fe60000011623 */
[----:B------:R-:W-:Y:S01]  /*3c40*/  IMAD.HI.U32 R34, R11, R4, RZ ;  /* 0x000000040b227227 */ /* 0x000fe200078e00ff */
[----:B------:R-:W-:Y:S02]  /*3c50*/  @P2 SHF.R.U32.HI R3, RZ, R5, R38 ;  /* 0x00000005ff032219 */ /* 0x000fe40000011626 */
[----:B------:R-:W-:Y:S02]  /*3c60*/  SEL R9, R8, R35, !P0 ;  /* 0x0000002308097207 */ /* 0x000fe40004000000 */
[----:B------:R-:W-:Y:S01]  /*3c70*/  @P2 SHF.R.U32.HI R11, RZ, R5, R34 ;  /* 0x00000005ff0b2219 */ /* 0x000fe20000011622 */
[C---:B------:R-:W-:Y:S01]  /*3c80*/  IMAD R10, R72.reuse, R3, RZ ;  /* 0x00000003480a7224 */ /* 0x040fe200078e02ff */
[----:B------:R-:W-:Y:S01]  /*3c90*/  SEL R3, R13, R36, !P4 ;  /* 0x000000240d037207 */ /* 0x000fe20006000000 */
[C---:B------:R-:W-:Y:S03]  /*3ca0*/  IMAD.HI.U32 R14, R9.reuse, R4, RZ ;  /* 0x00000004090e7227 */ /* 0x040fe600078e00ff */
[----:B------:R-:W-:Y:S01]  /*3cb0*/  ISETP.GE.AND P0, PT, R9, R10, PT ;  /* 0x0000000a0900720c */ /* 0x000fe20003f06270 */
[C---:B------:R-:W-:Y:S01]  /*3cc0*/  IMAD R12, R72.reuse, R11, RZ ;  /* 0x0000000b480c7224 */ /* 0x040fe200078e02ff */
[-C--:B------:R-:W-:Y:S04]  /*3cd0*/  SHF.R.U32.HI R14, RZ, R5.reuse, R14 ;  /* 0x00000005ff0e7219 */ /* 0x080fe8000001160e */
[----:B------:R-:W-:Y:S02]  /*3ce0*/  ISETP.GE.OR P0, PT, R3, R12, P0 ;  /* 0x0000000c0300720c */ /* 0x000fe40000706670 */
[----:B------:R-:W-:Y:S05]  /*3cf0*/  SEL R15, R9, R14, !P2 ;  /* 0x0000000e090f7207 */ /* 0x000fea0005000000 */
[----:B------:R-:W-:Y:S04]  /*3d00*/  IMAD.MOV R14, RZ, RZ, -R15 ;  /* 0x000000ffff0e7224 */ /* 0x000fe800078e0a0f */
[----:B------:R-:W-:Y:S02]  /*3d10*/  IMAD R14, R72, R14, R9 ;  /* 0x0000000e480e7224 */ /* 0x000fe400078e0209 */
[C---:B------:R-:W-:Y:S05]  /*3d20*/  @!P0 IMAD.HI.U32 R10, R3.reuse, R4, RZ ;  /* 0x00000004030a8227 */ /* 0x040fea00078e00ff */
[----:B------:R-:W-:Y:S04]  /*3d30*/  @!P0 SHF.R.U32.HI R10, RZ, R5, R10 ;  /* 0x00000005ff0a8219 */ /* 0x000fe8000001160a */
[----:B------:R-:W-:Y:S01]  /*3d40*/  @!P0 SEL R0, R3, R10, !P2 ;  /* 0x0000000a03008207 */ /* 0x000fe20005000000 */
[----:B------:R-:W-:Y:S03]  /*3d50*/  IMAD.MOV R10, RZ, RZ, -R3 ;  /* 0x000000ffff0a7224 */ /* 0x000fe600078e0a03 */
[----:B------:R-:W-:Y:S01]  /*3d60*/  @!P0 IADD3 R15, PT, PT, R15, -R0, RZ ;  /* 0x800000000f0f8210 */ /* 0x000fe20007ffe0ff */
[----:B------:R-:W-:Y:S01]  /*3d70*/  @!P0 IMAD R0, R11, R14, R0 ;  /* 0x0000000e0b008224 */ /* 0x000fe200078e0200 */
[----:B------:R-:W-:Y:S01]  /*3d80*/  IADD3 R11, PT, PT, -R9, RZ, RZ ;  /* 0x000000ff090b7210 */ /* 0x000fe20007ffe1ff */
[----:B------:R-:W-:Y:S02]  /*3d90*/  IMAD R13, R2, R10, R13 ;  /* 0x0000000a020d7224 */ /* 0x000fe400078e020d */
[----:B------:R-:W-:Y:S02]  /*3da0*/  @!P0 IMAD R9, R15, R72, R3 ;  /* 0x000000480f098224 */ /* 0x000fe400078e0203 */
[----:B------:R-:W-:Y:S02]  /*3db0*/  @!P0 IMAD.MOV.U32 R3, RZ, RZ, R0 ;  /* 0x000000ffff038224 */ /* 0x000fe400078e0000 */
[----:B------:R-:W-:Y:S02]  /*3dc0*/  IMAD R8, R6, R11, R8 ;  /* 0x0000000b06087224 */ /* 0x000fe400078e0208 */
[----:B------:R-:W-:Y:S02]  /*3dd0*/  IMAD R13, R3, R2, R13 ;  /* 0x00000002030d7224 */ /* 0x000fe400078e020d */
[----:B------:R-:W-:Y:S02]  /*3de0*/  IMAD R8, R9, R6, R8 ;  /* 0x0000000609087224 */ /* 0x000fe400078e0208 */
.L_x_68:
[----:B------:R-:W-:Y:S05]  /*3df0*/  BRA.U UP1, `(.L_x_69) ;  /* 0x0000000101107547 */ /* 0x000fea000b800000 */
[----:B------:R-:W-:Y:S04]  /*3e00*/  MOV R0, UR6 ;  /* 0x0000000600007c02 */ /* 0x000fe80008000f00 */
[----:B------:R-:W-:Y:S04]  /*3e10*/  SHF.L.U32 R3, R0, 0x1f, RZ ;  /* 0x0000001f00037819 */ /* 0x000fe800000006ff */
[----:B------:R-:W2:Y:S02]  /*3e20*/  SYNCS.PHASECHK.TRANS64.TRYWAIT P0, [UR7+0x58], R3 ;  /* 0x00005803ff0075a7 */ /* 0x000ea40008001107 */
[----:B--2---:R-:W-:Y:S05]  /*3e30*/  @!P0 BRA `(.L_x_70) ;  /* 0x0000004800588947 */ /* 0x004fea0003800000 */
.L_x_69:
[----:B------:R-:W-:Y:S02]  /*3e40*/  R2UR UR19, R21 ;  /* 0x00000000151372ca */ /* 0x000fe400000e0000 */
[----:B------:R-:W-:Y:S02]  /*3e50*/  R2UR UR18, R20 ;  /* 0x00000000141272ca */ /* 0x000fe400000e0000 */
[----:B------:R-:W-:Y:S02]  /*3e60*/  ISETP.NE.U32.AND P2, PT, RZ, UR4, PT ;  /* 0x00000004ff007c0c */ /* 0x000fe4000bf45070 */
[----:B------:R-:W-:Y:S02]  /*3e70*/  SHF.L.U32 R12, R31, 0x1f, RZ ;  /* 0x0000001f1f0c7819 */ /* 0x000fe400000006ff */
[----:B------:R-:W-:Y:S05]  /*3e80*/  ISETP.NE.AND.EX P2, PT, RZ, UR5, PT, P2 ;  /* 0x00000005ff007c0c */ /* 0x000fea000bf45320 */
[----:B------:R-:W-:Y:S02]  /*3e90*/  USHF.L.U32 UR19, UR19, 0x7, URZ ;  /* 0x0000000713137899 */ /* 0x000fe400080006ff */
[----:B------:R-:W-:Y:S01]  /*3ea0*/  USHF.L.U32 UR18, UR18, 0x7, URZ ;  /* 0x0000000712127899 */ /* 0x000fe200080006ff */
[----:B------:R-:W-:Y:S11]  /*3eb0*/  BRA.U !UP3, `(.L_x_71) ;  /* 0x000000010b347547 */ /* 0x000ff6000b800000 */
[----:B------:R-:W-:Y:S01]  /*3ec0*/  UPLOP3.LUT UP0, UPT, UPT, UPT, UP2, 0x80, 0x8 ;  /* 0x000000000008789c */ /* 0x000fe20003f0f020 */
[----:B--2---:R-:W-:Y:S02]  /*3ed0*/  HFMA2 R0, -RZ, RZ, 0, 5.9604644775390625e-08 ;  /* 0x00000001ff007431 */ /* 0x004fe400000001ff */
[----:B------:R-:W-:Y:S03]  /*3ee0*/  IMAD.MOV.U32 R171, RZ, RZ, 0x1 ;  /* 0x00000001ffab7424 */ /* 0x000fe600078e00ff */
[----:B------:R-:W-:Y:S05]  /*3ef0*/  PLOP3.LUT P0, PT, PT, PT, UP0, 0x80, 0x8 ;  /* 0x000000000008781c */ /* 0x000fea0003f0f008 */
[----:B------:R-:W2:Y:S01]  /*3f00*/  @UP0 LDCU.64 UR10, c[0x0][0x888] ;  /* 0x00011100ff0a07ac */ /* 0x000ea20008000a00 */
[----:B------:R-:W-:Y:S07]  /*3f10*/  @UP0 UIMAD UR8, UR36, UR4, URZ ;  /* 0x00000004240802a4 */ /* 0x000fee000f8e02ff */
[----:B------:R-:W-:Y:S01]  /*3f20*/  @!P0 PRMT R171, R0, 0x7610, R171 ;  /* 0x0000761000ab8816 */ /* 0x000fe200000000ab */
[----:B--2---:R-:W-:Y:S03]  /*3f30*/  @UP0 UIMAD.WIDE UR10, UR8, 0x4, UR10 ;  /* 0x00000004080a08a5 */ /* 0x004fe6000f8e020a */
[----:B------:R-:W2:Y:S03]  /*3f40*/  @!UP0 LDCU UR8, c[0x0][0x880] ;  /* 0x00011000ff0887ac */ /* 0x000ea60008000800 */
[----:B------:R-:W-:Y:S01]  /*3f50*/  IMAD.U32 R10, RZ, RZ, UR10 ;  /* 0x0000000aff0a7e24 */ /* 0x000fe2000f8e00ff */
[----:B------:R-:W-:Y:S05]  /*3f60*/  MOV R11, UR11 ;  /* 0x0000000b000b7c02 */ /* 0x000fea0008000f00 */
[----:B-----5:R3:W5:Y:S02]  /*3f70*/  @P0 LDG.E R81, desc[UR46][R10.64] ;  /* 0x0000002e0a510981 */ /* 0x020764000c1e1900 */
[----:B--23--:R-:W-:Y:S07]  /*3f80*/  @!P0 IMAD.U32 R81, RZ, RZ, UR8 ;  /* 0x00000008ff518e24 */ /* 0x00cfee000f8e00ff */
.L_x_71:
[----:B-----5:R-:W-:Y:S01]  /*3f90*/  @!P2 FSETP.EQ.AND P0, PT, R81, RZ, PT ;  /* 0x000000ff5100a20b */ /* 0x020fe20003f02000 */
[----:B------:R-:W-:Y:S01]  /*3fa0*/  @!UPT UIADD3 URZ, UPT, UPT, URZ, URZ, URZ ;  /* 0x000000fffffff290 */ /* 0x000fe2000fffe0ff */
[----:B------:R-:W-:Y:S11]  /*3fb0*/  @!P2 BRA `(.L_x_72) ;  /* 0x000000000014a947 */ /* 0x000ff60003800000 */
[----:B------:R-:W-:Y:S02]  /*3fc0*/  LOP3.LUT P2, RZ, R171, 0xff, RZ, 0xc0, !PT ;  /* 0x000000ffabff7812 */ /* 0x000fe4000784c0ff */
[----:B------:R-:W-:Y:S04]  /*3fd0*/  PLOP3.LUT P0, PT, PT, PT, UP0, 0x80, 0x8 ;  /* 0x000000000008781c */ /* 0x000fe80003f0f008 */
[----:B------:R-:W-:Y:S07]  /*3fe0*/  PLOP3.LUT P0, PT, P0, PT, PT, 0x8, 0x80 ;  /* 0x000000000080781c */ /* 0x000fee000070e170 */
[----:B------:R-:W-:Y:S11]  /*3ff0*/  @P2 FSETP.EQ.AND P0, PT, R81, RZ, PT ;  /* 0x000000ff5100220b */ /* 0x000ff60003f02000 */
[----:B------:R-:W-:Y:S02]  /*4000*/  @!UPT UIADD3 URZ, UPT, UPT, URZ, URZ, URZ ;  /* 0x000000fffffff290 */ /* 0x000fe4000fffe0ff */
.L_x_72:
[----:B------:R-:W3:Y:S01]  /*4010*/  SYNCS.PHASECHK.TRANS64.TRYWAIT P2, [UR7+0x40], R12 ;  /* 0x0000400cff0075a7 */ /* 0x000ee20008041107 */
[----:B------:R-:W-:Y:S04]  /*4020*/  ELECT P4, URZ, PT ;  /* 0x0000000000ff782f */ /* 0x000fe80003880000 */
[----:B------:R-:W-:Y:S11]  /*4030*/  PLOP3.LUT P4, PT, P0, P4, PT, 0xf2, 0x2f ;  /* 0x00000000002f781c */ /* 0x000ff60000789e72 */
[----:B------:R-:W-:Y:S02]  /*4040*/  @!UPT UIADD3 URZ, UPT, UPT, URZ, URZ, URZ ;  /* 0x000000fffffff290 */ /* 0x000fe4000fffe0ff */
[----:B-1----:R-:W-:Y:S05]  /*4050*/  @!P4 IADD3 R21, P0, PT, R32, 0x580, RZ ;  /* 0x000005802015c810 */ /* 0x002fea0007f1e0ff */
[----:B------:R-:W-:Y:S01]  /*4060*/  @!P4 IMAD.X R20, RZ, RZ, R33, P0 ;  /* 0x000000ffff14c224 */ /* 0x000fe200000e0621 */
[----:B---3--:R-:W-:Y:S07]  /*4070*/  @!P2 BRA `(.L_x_73) ;  /* 0x0000004400e0a947 */ /* 0x008fee0003800000 */
.L_x_133:
[----:B------:R-:W3:Y:S01]  /*4080*/  LDC.64 R14, c[0x0][0xb10] ;  /* 0x0002c400ff0e7b82 */ /* 0x000ee20000000a00 */
[----:B------:R-:W-:Y:S01]  /*4090*/  @!P4 R2UR UR8, R20 ;  /* 0x000000001408c2ca */ /* 0x000fe200000e0000 */
[----:B------:R-:W-:Y:S01]  /*40a0*/  VOTEU.ALL UP1, P4 ;  /* 0x0000000000ff7886 */ /* 0x000fe20002020000 */
[----:B------:R-:W-:Y:S01]  /*40b0*/  @!P4 R2UR UR9, R21 ;  /* 0x000000001509c2ca */ /* 0x000fe200000e0000 */
[----:B------:R-:W-:Y:S01]  /*40c0*/  UMOV UR10, 0x0 ;  /* 0x00000000000a7882 */ /* 0x000fe20000000000 */
[----:B------:R-:W-:Y:S03]  /*40d0*/  UMOV UR11, 0x10000000 ;  /* 0x10000000000b7882 */ /* 0x000fe60000000000 */
[----:B------:R-:W5:Y:S01]  /*40e0*/  LDC.64 R10, c[0x0][0xb18] ;  /* 0x0002c600ff0a7b82 */ /* 0x000f620000000a00 */
[----:B------:R-:W-:Y:S01]  /*40f0*/  @!UP1 UIADD3 UR16, UPT, UPT, UR7, 0x200, URZ ;  /* 0x0000020007109890 */ /* 0x000fe2000fffe0ff */
[----:B------:R-:W-:Y:S01]  /*4100*/  @P3 SHF.R.U32.HI R28, RZ, 0x10, R25 ;  /* 0x00000010ff1c3819 */ /* 0x000fe20000011619 */
[----:B------:R-:W-:Y:S01]  /*4110*/  VOTEU.ALL UP1, P4 ;  /* 0x0000000000ff7886 */ /* 0x000fe20002020000 */
[----:B------:R-:W-:Y:S01]  /*4120*/  UMOV UR20, UR36 ;  /* 0x0000002400147c82 */ /* 0x000fe20008000000 */
[----:B------:R-:W-:Y:S03]  /*4130*/  VIADD R30, R30, 0x1 ;  /* 0x000000011e1e7836 */ /* 0x000fe60000000000 */
[----:B--2---:R-:W2:Y:S01]  /*4140*/  @!P1 LDC R0, c[0x0][0xb20] ;  /* 0x0002c800ff009b82 */ /* 0x004ea20000000800 */
[----:B------:R-:W-:Y:S01]  /*4150*/  IMAD.U32 R21, RZ, RZ, UR8 ;  /* 0x00000008ff157e24 */ /* 0x000fe2000f8e00ff */
[----:B------:R-:W-:Y:S06]  /*4160*/  UPRMT UR8, UR37, 0x654, UR17 ;  /* 0x0000065425087896 */ /* 0x000fec0008000011 */
[----:B-1----:R-:W1:Y:S01]  /*4170*/  @!P1 LDC R3, c[0x0][0xb0c] ;  /* 0x0002c300ff039b82 */ /* 0x002e620000000800 */
[----:B------:R-:W-:Y:S01]  /*4180*/  IMAD.U32 R20, RZ, RZ, UR9 ;  /* 0x00000009ff147e24 */ /* 0x000fe2000f8e00ff */
[----:B------:R-:W-:Y:S04]  /*4190*/  @!P4 R2UR UR15, R21 ;  /* 0x00000000150fc2ca */ /* 0x000fe800000e0000 */
[----:B------:R-:W-:Y:S01]  /*41a0*/  @!P4 R2UR UR14, R20 ;  /* 0x00000000140ec2ca */ /* 0x000fe200000e0000 */
[----:B------:R-:W-:Y:S11]  /*41b0*/  @!P4 IMAD.MOV.U32 R20, RZ, RZ, 0x2000 ;  /* 0x00002000ff14c424 */ /* 0x000ff600078e00ff */
[----:B------:R-:W-:Y:S01]  /*41c0*/  @!UPT UIADD3 URZ, UPT, UPT, URZ, URZ, URZ ;  /* 0x000000fffffff290 */ /* 0x000fe2000fffe0ff */
[----:B------:R1:W-:Y:S01]  /*41d0*/  @!UP1 UTMALDG.3D [UR16], [UR14], desc[UR10] ;  /* 0x00000a100e0095b4 */ /* 0x0003e20008011000 */
[----:B------:R1:W-:Y:S02]  /*41e0*/  @!P4 SYNCS.ARRIVE.TRANS64.RED.A0TR RZ, [UR7+0x30], R20 ;  /* 0x00003014ffffc9a7 */ /* 0x0003e40008300407 */
[----:B-1----:R-:W-:Y:S01]  /*41f0*/  @!P1 ISETP.NE.AND P2, PT, R3, 0x1, PT ;  /* 0x000000010300980c */ /* 0x002fe20003f45270 */
[C---:B---3--:R-:W-:Y:S01]  /*4200*/  @!P1 IMAD.HI.U32 R14, R13.reuse, R14, RZ ;  /* 0x0000000e0d0e9227 */ /* 0x048fe200078e00ff */
[----:B-----5:R-:W-:Y:S03]  /*4210*/  @!P1 ISETP.NE.AND P0, PT, R10, 0x1, PT ;  /* 0x000000010a00980c */ /* 0x020fe60003f05270 */
[C---:B------:R-:W-:Y:S01]  /*4220*/  @!P1 IMAD.HI.U32 R11, R8.reuse, R11, RZ ;  /* 0x0000000b080b9227 */ /* 0x040fe200078e00ff */
[----:B------:R-:W-:Y:S04]  /*4230*/  @!P1 SHF.R.U32.HI R14, RZ, R15, R14 ;  /* 0x0000000fff0e9219 */ /* 0x000fe8000001160e */
[----:B--2---:R-:W-:Y:S01]  /*4240*/  @!P1 SHF.R.U32.HI R9, RZ, R0, R11 ;  /* 0x00000000ff099219 */ /* 0x004fe2000001160b */
[----:B------:R-:W-:Y:S01]  /*4250*/  SYNCS.ARRIVE.TRANS64.RED.A1T0 RZ, [UR8], RZ ;  /* 0x000000ffffff79a7 */ /* 0x000fe20008100408 */
[----:B------:R-:W-:Y:S02]  /*4260*/  @!P1 SEL R14, R13, R14, !P2 ;  /* 0x0000000e0d0e9207 */ /* 0x000fe40005000000 */
[----:B------:R-:W-:Y:S01]  /*4270*/  @!P1 SEL R9, R8, R9, !P0 ;  /* 0x0000000908099207 */ /* 0x000fe20004000000 */
[----:B------:R-:W1:Y:S04]  /*4280*/  SYNCS.PHASECHK.TRANS64.TRYWAIT P5, [UR7+0x48], R12 ;  /* 0x0000480cff0075a7 */ /* 0x000e6800080a1107 */
[----:B------:R-:W-:Y:S02]  /*4290*/  @!P1 IMAD.IADD R0, R9, 0x1, -R14 ;  /* 0x0000000109009824 */ /* 0x000fe400078e0a0e */
[----:B------:R-:W-:Y:S02]  /*42a0*/  @!P1 IMAD.IADD R9, R14, 0x1, -R9 ;  /* 0x000000010e099824 */ /* 0x000fe400078e0a09 */
[----:B------:R-:W-:Y:S02]  /*42b0*/  @!P1 IMAD R13, R0, R3, R13 ;  /* 0x00000003000d9224 */ /* 0x000fe400078e020d */
[----:B------:R-:W-:Y:S01]  /*42c0*/  @!P1 IMAD R8, R9, R10, R8 ;  /* 0x0000000a09089224 */ /* 0x000fe200078e0208 */
[----:B-1----:R-:W-:Y:S06]  /*42d0*/  @!P5 BRA `(.L_x_74) ;  /* 0x000000440060d947 */ /* 0x002fec0003800000 */
.L_x_135:
[----:B-1----:R-:W-:Y:S01]  /*42e0*/  @!P4 IADD3 R3, P0, PT, R32, 0x580, RZ ;  /* 0x000005802003c810 */ /* 0x002fe20007f1e0ff */
[----:B------:R-:W-:Y:S01]  /*42f0*/  VOTEU.ALL UP1, P4 ;  /* 0x0000000000ff7886 */ /* 0x000fe20002020000 */
[----:B------:R-:W-:Y:S01]  /*4300*/  UMOV UR20, 0x0 ;  /* 0x0000000000147882 */ /* 0x000fe20000000000 */
[----:B------:R-:W-:Y:S01]  /*4310*/  UMOV UR21, 0x10000000 ;  /* 0x1000000000157882 */ /* 0x000fe20000000000 */
[----:B------:R-:W-:Y:S01]  /*4320*/  @!P4 R2UR UR9, R3 ;  /* 0x000000000309c2ca */ /* 0x000fe200000e0000 */
[----:B------:R-:W-:Y:S01]  /*4330*/  @!P4 IMAD.X R0, RZ, RZ, R33, P0 ;  /* 0x000000ffff00c224 */ /* 0x000fe200000e0621 */
[----:B------:R-:W-:Y:S01]  /*4340*/  @!UP1 UIADD3 UR10, UPT, UPT, UR18, 0x40, URZ ;  /* 0x00000040120a9890 */ /* 0x000fe2000fffe0ff */
[----:B------:R-:W-:Y:S01]  /*4350*/  ISETP.NE.AND P0, PT, R30, 0x2, PT ;  /* 0x000000021e00780c */ /* 0x000fe20003f05270 */
[----:B------:R-:W-:Y:S01]  /*4360*/  UMOV UR11, UR19 ;  /* 0x00000013000b7c82 */ /* 0x000fe20008000000 */
[----:B------:R-:W-:Y:S01]  /*4370*/  UMOV UR12, UR36 ;  /* 0x00000024000c7c82 */ /* 0x000fe20008000000 */
[----:B------:R-:W-:Y:S01]  /*4380*/  @!P4 R2UR UR8, R0 ;  /* 0x000000000008c2ca */ /* 0x000fe200000e0000 */
[----:B------:R-:W-:Y:S01]  /*4390*/  IMAD.IADD R20, R8, 0x1, R147 ;  /* 0x0000000108147824 */ /* 0x000fe200078e0293 */
[----:B------:R-:W-:Y:S01]  /*43a0*/  @P3 R2UR UR36, R28 ;  /* 0x000000001c2432ca */ /* 0x000fe200000e0000 */
[----:B------:R-:W-:Y:S01]  /*43b0*/  IMAD.IADD R21, R13, 0x1, R170 ;  /* 0x000000010d157824 */ /* 0x000fe200078e02aa */
[----:B------:R-:W-:Y:S02]  /*43c0*/  SEL R0, RZ, 0x1, P0 ;  /* 0x00000001ff007807 */ /* 0x000fe40000000000 */
[----:B------:R-:W-:Y:S01]  /*43d0*/  LOP3.LUT R31, R31, 0x1, RZ, 0x3c, !PT ;  /* 0x000000011f1f7812 */ /* 0x000fe200078e3cff */
[----:B------:R-:W-:Y:S01]  /*43e0*/  IMAD.U32 R10, RZ, RZ, UR9 ;  /* 0x00000009ff0a7e24 */ /* 0x000fe2000f8e00ff */
[----:B------:R-:W-:Y:S01]  /*43f0*/  @!UP1 UIADD3 UR9, UPT, UPT, UR7, 0x38, URZ ;  /* 0x0000003807099890 */ /* 0x000fe2000fffe0ff */
[----:B------:R-:W-:Y:S02]  /*4400*/  LOP3.LUT R29, R29, R0, RZ, 0x3c, !PT ;  /* 0x000000001d1d7212 */ /* 0x000fe400078e3cff */
[----:B------:R-:W-:Y:S02]  /*4410*/  SEL R30, R30, RZ, P0 ;  /* 0x000000ff1e1e7207 */ /* 0x000fe40000000000 */
[----:B------:R-:W-:Y:S01]  /*4420*/  IMAD.U32 R11, RZ, RZ, UR8 ;  /* 0x00000008ff0b7e24 */ /* 0x000fe2000f8e00ff */
[----:B------:R-:W-:Y:S01]  /*4430*/  @!P4 R2UR UR14, R10 ;  /* 0x000000000a0ec2ca */ /* 0x000fe200000e0000 */
[----:B------:R-:W-:Y:S01]  /*4440*/  @!UP1 UIADD3 UR8, UPT, UPT, UR7, 0x2200, URZ ;  /* 0x0000220007089890 */ /* 0x000fe2000fffe0ff */
[----:B------:R-:W-:Y:S02]  /*4450*/  VOTEU.ALL UP1, P4 ;  /* 0x0000000000ff7886 */ /* 0x000fe40002020000 */
[----:B------:R-:W-:Y:S11]  /*4460*/  @!P4 R2UR UR15, R11 ;  /* 0x000000000b0fc2ca */ /* 0x000ff600000e0000 */
[----:B------:R-:W-:Y:S02]  /*4470*/  @!UPT UIADD3 URZ, UPT, UPT, URZ, URZ, URZ ;  /* 0x000000fffffff290 */ /* 0x000fe4000fffe0ff */
[----:B------:R2:W-:Y:S01]  /*4480*/  @!UP1 UTMALDG.3D [UR8], [UR14], desc[UR20] ;  /* 0x000014080e0095b4 */ /* 0x0005e20008011000 */
[----:B------:R2:W-:Y:S01]  /*4490*/  @!P4 SYNCS.ARRIVE.TRANS64.RED.A0TR RZ, [UR7+0x38], R23 ;  /* 0x00003817ffffc9a7 */ /* 0x0005e20008300407 */
[----:B------:R-:W-:Y:S01]  /*44a0*/  UPLOP3.LUT UP1, UPT, UPT, UPT, UPT, 0x80, 0x8 ;  /* 0x000000000008789c */ /* 0x000fe20003f2f070 */
[----:B------:R-:W-:Y:S01]  /*44b0*/  SYNCS.ARRIVE.TRANS64.RED.A1T0 RZ, [UR13], RZ ;  /* 0x000000ffffff79a7 */ /* 0x000fe2000810040d */
[----:B------:R-:W-:Y:S09]  /*44c0*/  @P3 BRA `(.L_x_75) ;  /* 0xfffffff400503947 */ /* 0x000ff2000383ffff */
[----:B------:R-:W-:-:S04]  /*44d0*/  SHF.L.U32 R3, R31, 0x1f, RZ ;  /* 0x0000001f1f037819 */ /* 0x000fc800000006ff */
[----:B------:R-:W1:Y:S02]  /*44e0*/  SYNCS.PHASECHK.TRANS64.TRYWAIT P0, [UR7+0x40], R3 ;  /* 0x00004003ff0075a7 */ /* 0x000e640008001107 */
[----:B-1----:R-:W-:Y:S05]  /*44f0*/  @!P0 BRA `(.L_x_76) ;  /* 0x0000004000f08947 */ /* 0x002fea0003800000 */
.L_x_137:
[----:B-1----:R-:W-:-:S07]  /*4500*/  MOV R0, UR7 ;  /* 0x0000000700007c02 */ /* 0x002fce0008000f00 */
.L_x_77:
[----:B-1----:R-:W-:-:S04]  /*4510*/  SHF.L.U32 R3, R31, 0x1f, RZ ;  /* 0x0000001f1f037819 */ /* 0x002fc800000006ff */
[----:B------:R1:W3:Y:S03]  /*4520*/  SYNCS.PHASECHK.TRANS64.TRYWAIT P0, [R0+URZ+0x48], R3 ;  /* 0x00004803000075a7 */ /* 0x0002e600080011ff */
[----:B---3--:R-:W-:Y:S05]  /*4530*/  @!P0 NANOSLEEP.SYNCS 0x989680 ;  /* 0x009896800000895d */ /* 0x008fea0003900000 */
[----:B------:R-:W3:Y:S02]  /*4540*/  @!P0 SYNCS.PHASECHK.TRANS64 P0, [R0+URZ+0x48], R3 ;  /* 0x00004803000085a7 */ /* 0x000ee400080010ff */
[----:B--23--:R-:W-:Y:S05]  /*4550*/  @P0 EXIT ;  /* 0x000000000000094d */ /* 0x00cfea0003800000 */
[----:B------:R-:W-:Y:S05]  /*4560*/  BRA `(.L_x_77) ;  /* 0xfffffffc00e87947 */ /* 0x000fea000383ffff */
.L_x_66:
[----:B------:R-:W-:-:S06]  /*4570*/  UISETP.GE.AND UP1, UPT, UR8, 0x4, UPT ;  /* 0x000000040800788c */ /* 0x000fcc000bf26270 */
[----:B------:R-:W-:-:S13]  /*4580*/  PLOP3.LUT P0, PT, PT, PT, UP1, 0x80, 0x8 ;  /* 0x000000000008781c */ /* 0x000fda0003f0f018 */
[----:B------:R-:W-:Y:S05]  /*4590*/  @!P0 EXIT ;  /* 0x000000000000894d */ /* 0x000fea0003800000 */
[----:B------:R-:W-:Y:S01]  /*45a0*/  BAR.SYNC.DEFER_BLOCKING 0x6, 0xa0 ;  /* 0x0182800000007b1d */ /* 0x000fe20000010000 */
[C---:B------:R-:W-:Y:S01]  /*45b0*/  IMAD.SHL.U32 R3, R189.reuse, 0x40, RZ ;  /* 0x00000040bd037824 */ /* 0x040fe200078e00ff */
[C---:B------:R-:W-:Y:S01]  /*45c0*/  LOP3.LUT R193, R189.reuse, 0x60, RZ, 0xc0, !PT ;  /* 0x00000060bdc17812 */ /* 0x040fe200078ec0ff */
[C---:B------:R-:W-:Y:S01]  /*45d0*/  IMAD.SHL.U32 R172, R189.reuse, 0x8, RZ ;  /* 0x00000008bdac7824 */ /* 0x040fe200078e00ff */
[C---:B------:R-:W-:Y:S01]  /*45e0*/  LOP3.LUT R191, R189.reuse, 0x2, RZ, 0xc0, !PT ;  /* 0x00000002bdbf7812 */ /* 0x040fe200078ec0ff */
[----:B------:R-:W-:Y:S01]  /*45f0*/  IMAD.U32 R79, R189, 0x10000, RZ ;  /* 0x00010000bd4f7824 */ /* 0x000fe200078e00ff */
[----:B------:R-:W-:Y:S02]  /*4600*/  UMOV UR49, 0x400 ;  /* 0x0000040000317882 */ /* 0x000fe40000000000 */
[----:B------:R-:W1:Y:S01]  /*4610*/  LDC R177, c[0x0][0x370] ;  /* 0x0000dc00ffb17b82 */ /* 0x000e620000000800 */
[----:B------:R-:W-:Y:S01]  /*4620*/  ULEA UR49, UR37, UR49, 0x18 ;  /* 0x0000003125317291 */ /* 0x000fe2000f8ec0ff */
[----:B------:R-:W-:Y:S01]  /*4630*/  LOP3.LUT R5, R3, 0x180, RZ, 0xc0, !PT ;  /* 0x0000018003057812 */ /* 0x000fe200078ec0ff */
[----:B------:R-:W-:Y:S01]  /*4640*/  HFMA2 R195, -RZ, RZ, 0, 0 ;  /* 0x00000000ffc37431 */ /* 0x000fe200000001ff */
[----:B------:R-:W-:Y:S01]  /*4650*/  LOP3.LUT R79, R79, 0x600000, RZ, 0xc0, !PT ;  /* 0x006000004f4f7812 */ /* 0x000fe200078ec0ff */
[----:B------:R-:W-:Y:S01]  /*4660*/  UIADD3 UR4, UPT, UPT, UR49, 0x4200, URZ ;  /* 0x0000420031047890 */ /* 0x000fe2000fffe0ff */
[----:B------:R-:W-:Y:S01]  /*4670*/  LOP3.LUT R172, R5, 0x30, R172, 0xf8, !PT ;  /* 0x0000003005ac7812 */ /* 0x000fe200078ef8ac */
[----:B------:R-:W-:Y:S01]  /*4680*/  IMAD.MOV.U32 R76, RZ, RZ, RZ ;  /* 0x000000ffff4c7224 */ /* 0x000fe200078e00ff */
[----:B------:R-:W2:Y:S01]  /*4690*/  LDC R74, c[0x0][0xb0c] ;  /* 0x0002c300ff4a7b82 */ /* 0x000ea20000000800 */
[----:B------:R-:W-:-:S02]  /*46a0*/  LOP3.LUT R189, R189, 0x4, RZ, 0xc0, !PT ;  /* 0x00000004bdbd7812 */ /* 0x000fc400078ec0ff */
[----:B------:R-:W-:Y:S02]  /*46b0*/  CS2R R182, SRZ ;  /* 0x0000000000b67805 */ /* 0x000fe4000001ff00 */
[----:B------:R-:W-:Y:S02]  /*46c0*/  LOP3.LUT R172, R172, 0x1e40, R3, 0xf8, !PT ;  /* 0x00001e40acac7812 */ /* 0x000fe400078ef803 */
[----:B------:R-:W-:Y:S02]  /*46d0*/  CS2R R180, SRZ ;  /* 0x0000000000b47805 */ /* 0x000fe4000001ff00 */
[----:B------:R-:W-:Y:S01]  /*46e0*/  IADD3 R188, PT, PT, -R189, 0x2, RZ ;  /* 0x00000002bdbc7810 */ /* 0x000fe20007ffe1ff */
[----:B------:R-:W-:Y:S01]  /*46f0*/  IMAD.MOV R176, RZ, RZ, -R191 ;  /* 0x000000ffffb07224 */ /* 0x000fe200078e0abf */
[----:B------:R-:W-:Y:S01]  /*4700*/  MOV R192, UR4 ;  /* 0x0000000400c07c02 */ /* 0x000fe20008000f00 */
[----:B------:R-:W4:Y:S01]  /*4710*/  LDC R174, c[0x0][0xb20] ;  /* 0x0002c800ffae7b82 */ /* 0x000f220000000800 */
[----:B------:R-:W3:Y:S01]  /*4720*/  LDS R0, [UR49+0x110] ;  /* 0x00011031ff007984 */ /* 0x000ee20008000800 */
[----:B------:R-:W-:Y:S01]  /*4730*/  VIADD R190, R172, UR49 ;  /* 0x00000031acbe7c36 */ /* 0x000fe20008000000 */
[----:B------:R-:W1:Y:S01]  /*4740*/  LDCU.64 UR52, c[0x0][0x348] ;  /* 0x00006900ff3477ac */ /* 0x000e620008000a00 */
[----:B------:R-:W-:-:S02]  /*4750*/  IMAD.MOV R175, RZ, RZ, -R189 ;  /* 0x000000ffffaf7224 */ /* 0x000fc400078e0abd */
[----:B------:R-:W-:Y:S01]  /*4760*/  VIADD R190, R190, 0x200 ;  /* 0x00000200bebe7836 */ /* 0x000fe20000000000 */
[----:B------:R-:W1:Y:S01]  /*4770*/  LDCU.64 UR38, c[0x0][0x888] ;  /* 0x00011100ff2677ac */ /* 0x000e620008000a00 */
[----:B------:R-:W1:Y:S01]  /*4780*/  LDC R73, c[0x0][0xb30] ;  /* 0x0002cc00ff497b82 */ /* 0x000e620000000800 */
[----:B------:R-:W1:Y:S01]  /*4790*/  LDCU.64 UR44, c[0x0][0x890] ;  /* 0x00011200ff2c77ac */ /* 0x000e620008000a00 */
[----:B------:R-:W-:-:S06]  /*47a0*/  UIADD3 UR48, UPT, UPT, UR49, 0x200, URZ ;  /* 0x0000020031307890 */ /* 0x000fcc000fffe0ff */
[----:B------:R-:W1:Y:S08]  /*47b0*/  LDC.64 R168, c[0x0][0xb10] ;  /* 0x0002c400ffa87b82 */ /* 0x000e700000000a00 */
[----:B------:R-:W1:Y:S08]  /*47c0*/  LDC.64 R70, c[0x0][0xb18] ;  /* 0x0002c600ff467b82 */ /* 0x000e700000000a00 */
[----:B------:R-:W1:Y:S08]  /*47d0*/  LDC.64 R68, c[0x0][0xb28] ;  /* 0x0002ca00ff447b82 */ /* 0x000e700000000a00 */
[----:B------:R-:W1:Y:S01]  /*47e0*/  LDC.64 R166, c[0x0][0x8b0] ;  /* 0x00022c00ffa67b82 */ /* 0x000e620000000a00 */
[----:B---3--:R-:W-:-:S07]  /*47f0*/  IMAD.IADD R79, R0, 0x1, R79 ;  /* 0x00000001004f7824 */ /* 0x008fce00078e024f */
[----:B------:R-:W3:Y:S08]  /*4800*/  LDC.64 R164, c[0x0][0x8a8] ;  /* 0x00022a00ffa47b82 */ /* 0x000ef00000000a00 */
[----:B--2-4-:R-:W1:Y:S02]  /*4810*/  LDC R178, c[0x0][0x374] ;  /* 0x0000dd00ffb27b82 */ /* 0x014e640000000800 */
.L_x_104:
[C---:B------:R-:W-:Y:S02]  /*4820*/  LEA R0, R195.reuse, UR49, 0x3 ;  /* 0x00000031c3007c11 */ /* 0x040fe4000f8e18ff */
[----:B------:R-:W-:Y:S02]  /*4830*/  SHF.L.U32 R3, R182, 0x1f, RZ ;  /* 0x0000001fb6037819 */ /* 0x000fe400000006ff */
[----:B------:R-:W-:Y:S02]  /*4840*/  LEA R16, R195, UR49, 0x4 ;  /* 0x00000031c3107c11 */ /* 0x000fe4000f8e20ff */
[----:B------:R-:W2:Y:S02]  /*4850*/  SYNCS.PHASECHK.TRANS64.TRYWAIT P0, [R0+URZ+0x60], R3 ;  /* 0x00006003000075a7 */ /* 0x000ea400080011ff */
[----:B-12---:R-:W-:Y:S05]  /*4860*/  @!P0 BRA `(.L_x_78) ;  /* 0x00000040002c8947 */ /* 0x006fea0003800000 */
.L_x_138:
[----:B------:R-:W4:Y:S01]  /*4870*/  LDC.64 R12, c[0x0][0xb10] ;  /* 0x0002c400ff0c7b82 */ /* 0x000f220000000a00 */
[----:B------:R-:W3:Y:S01]  /*4880*/  LDS.128 R16, [R16+0xf0] ;  /* 0x0000f00010107984 */ /* 0x000ee20000000c00 */
[----:B-1----:R-:W-:Y:S01]  /*4890*/  ISETP.NE.AND P1, PT, R73, 0x1, PT ;  /* 0x000000014900780c */ /* 0x002fe20003f25270 */
[----:B--2---:R-:W-:Y:S01]  /*48a0*/  VIADD R0, R0, 0x70 ;  /* 0x0000007000007836 */ /* 0x004fe20000000000 */
[----:B------:R-:W-:Y:S04]  /*48b0*/  ISETP.GE.AND P0, PT, R72, 0x1, PT ;  /* 0x000000014800780c */ /* 0x000fe80003f06270 */
[----:B------:R-:W1:Y:S01]  /*48c0*/  LDC.64 R10, c[0x0][0xb18] ;  /* 0x0002c600ff0a7b82 */ /* 0x000e620000000a00 */
[----:B------:R-:W-:Y:S01]  /*48d0*/  PRMT R0, RZ, 0x654, R0 ;  /* 0x00000654ff007816 */ /* 0x000fe20000000000 */
[----:B------:R-:W-:Y:S01]  /*48e0*/  @!PT LDS RZ, [RZ] ;  /* 0x00000000fffff984 */ /* 0x000fe20000000800 */
[----:B------:R-:W-:Y:S01]  /*48f0*/  @!PT LDS RZ, [RZ] ;  /* 0x00000000fffff984 */ /* 0x000fe20000000800 */
[----:B------:R-:W-:Y:S01]  /*4900*/  @!PT LDS RZ, [RZ] ;  /* 0x00000000fffff984 */ /* 0x000fe20000000800 */
[----:B------:R-:W-:Y:S01]  /*4910*/  @!PT LDS RZ, [RZ] ;  /* 0x00000000fffff984 */ /* 0x000fe20000000800 */
[----:B------:R2:W-:Y:S06]  /*4920*/  MEMBAR.ALL.CTA ;  /* 0x0000000000007992 */ /* 0x0005ec0000008000 */
[----:B--2---:R-:W2:Y:S01]  /*4930*/  FENCE.VIEW.ASYNC.S ;  /* 0x00000000000073c6 */ /* 0x004ea20000000000 */
[----:B------:R-:W1:Y:S08]  /*4940*/  @!P1 LDC R14, c[0x0][0xb20] ;  /* 0x0002c800ff0e9b82 */ /* 0x000e700000000800 */
[----:B------:R-:W1:Y:S01]  /*4950*/  @!P1 LDC R9, c[0x0][0xb0c] ;  /* 0x0002c300ff099b82 */ /* 0x000e620000000800 */
[----:B--2---:R2:W-:Y:S01]  /*4960*/  SYNCS.ARRIVE.TRANS64.RED.A1T0 RZ, [R0+URZ], RZ ;  /* 0x000000ff00ff79a7 */ /* 0x0045e200081004ff */
[----:B---3--:R-:W-:Y:S04]  /*4970*/  LOP3.LUT P4, RZ, R18, 0x1, RZ, 0xc0, !PT ;  /* 0x0000000112ff7812 */ /* 0x008fe8000788c0ff */
[----:B------:R-:W-:Y:S09]  /*4980*/  P2R R194, PR, RZ, 0x10 ;  /* 0x00000010ffc27803 */ /* 0x000ff20000000000 */
[----:B------:R-:W-:Y:S02]  /*4990*/  @P4 MOV R77, R16 ;  /* 0x00000010004d4202 */ /* 0x000fe40000000f00 */
[----:B------:R-:W-:Y:S01]  /*49a0*/  @P4 LOP3.LUT R75, R17, 0xffff, RZ, 0xc0, !PT ;  /* 0x0000ffff114b4812 */ /* 0x000fe200078ec0ff */
[----:B--2-4-:R-:W-:Y:S06]  /*49b0*/  @!P0 BRA `(.L_x_79) ;  /* 0x0000000000a48947 */ /* 0x014fec0003800000 */
[----:B------:R-:W-:Y:S01]  /*49c0*/  IMAD.HI.U32 R23, R178, R71, RZ ;  /* 0x00000047b2177227 */ /* 0x000fe200078e00ff */
[----:B------:R-:W-:Y:S02]  /*49d0*/  ISETP.NE.AND P0, PT, R70, 0x1, PT ;  /* 0x000000014600780c */ /* 0x000fe40003f05270 */
[----:B------:R-:W-:Y:S01]  /*49e0*/  ISETP.NE.AND P2, PT, R72, 0x1, PT ;  /* 0x000000014800780c */ /* 0x000fe20003f45270 */
[----:B------:R-:W-:Y:S01]  /*49f0*/  IMAD.HI.U32 R22, R177, R168, RZ ;  /* 0x000000a8b1167227 */ /* 0x000fe200078e00ff */
[----:B------:R-:W-:Y:S02]  /*4a00*/  SHF.R.U32.HI R23, RZ, R174, R23 ;  /* 0x000000aeff177219 */ /* 0x000fe40000011617 */
[----:B------:R-:W-:Y:S01]  /*4a10*/  ISETP.NE.AND P3, PT, R74, 0x1, PT ;  /* 0x000000014a00780c */ /* 0x000fe20003f65270 */
[----:B------:R-:W-:Y:S01]  /*4a20*/  IMAD.HI.U32 R26, R77, R168, RZ ;  /* 0x000000a84d1a7227 */ /* 0x000fe200078e00ff */
[----:B------:R-:W-:Y:S02]  /*4a30*/  SHF.R.U32.HI R22, RZ, R169, R22 ;  /* 0x000000a9ff167219 */ /* 0x000fe40000011616 */
[----:B------:R-:W-:Y:S01]  /*4a40*/  SEL R3, R178, R23, !P0 ;  /* 0x00000017b2037207 */ /* 0x000fe20004000000 */
[----:B------:R-:W-:Y:S01]  /*4a50*/  IMAD.HI.U32 R23, R75, R71, RZ ;  /* 0x000000474b177227 */ /* 0x000fe200078e00ff */
[----:B------:R-:W-:Y:S02]  /*4a60*/  SEL R7, R177, R22, !P3 ;  /* 0x00000016b1077207 */ /* 0x000fe40005800000 */
[----:B------:R-:W-:Y:S01]  /*4a70*/  SHF.R.U32.HI R26, RZ, R169, R26 ;  /* 0x000000a9ff1a7219 */ /* 0x000fe2000001161a */
[-C--:B------:R-:W-:Y:S04]  /*4a80*/  IMAD.HI.U32 R22, R3, R68.reuse, RZ ;  /* 0x0000004403167227 */ /* 0x080fe800078e00ff */
[----:B------:R-:W-:Y:S01]  /*4a90*/  IMAD.HI.U32 R24, R7, R68, RZ ;  /* 0x0000004407187227 */ /* 0x000fe200078e00ff */
[-C--:B------:R-:W-:Y:S02]  /*4aa0*/  @P2 SHF.R.U32.HI R3, RZ, R69.reuse, R22 ;  /* 0x00000045ff032219 */ /* 0x080fe40000011616 */
[----:B------:R-:W-:Y:S02]  /*4ab0*/  SHF.R.U32.HI R22, RZ, R174, R23 ;  /* 0x000000aeff167219 */ /* 0x000fe40000011617 */
[----:B------:R-:W-:Y:S01]  /*4ac0*/  @P2 SHF.R.U32.HI R7, RZ, R69, R24 ;  /* 0x00000045ff072219 */ /* 0x000fe20000011618 */
[C---:B------:R-:W-:Y:S01]  /*4ad0*/  IMAD R2, R72.reuse, R3, RZ ;  /* 0x0000000348027224 */ /* 0x040fe200078e02ff */
[----:B------:R-:W-:Y:S02]  /*4ae0*/  SEL R5, R75, R22, !P0 ;  /* 0x000000164b057207 */ /* 0x000fe40004000000 */
[----:B------:R-:W-:Y:S01]  /*4af0*/  SEL R3, R77, R26, !P3 ;  /* 0x0000001a4d037207 */ /* 0x000fe20005800000 */
[----:B------:R-:W-:Y:S01]  /*4b00*/  IMAD R4, R72, R7, RZ ;  /* 0x0000000748047224 */ /* 0x000fe200078e02ff */
[C---:B------:R-:W-:Y:S01]  /*4b10*/  ISETP.GE.AND P0, PT, R5.reuse, R2, PT ;  /* 0x000000020500720c */ /* 0x040fe20003f06270 */
[----:B------:R-:W-:Y:S03]  /*4b20*/  IMAD.HI.U32 R6, R5, R68, RZ ;  /* 0x0000004405067227 */ /* 0x000fe600078e00ff */
[----:B------:R-:W-:Y:S01]  /*4b30*/  ISETP.GE.OR P0, PT, R3, R4, P0 ;  /* 0x000000040300720c */ /* 0x000fe20000706670 */
[----:B------:R-:W-:Y:S01]  /*4b40*/  IMAD.MOV R4, RZ, RZ, -R3 ;  /* 0x000000ffff047224 */ /* 0x000fe200078e0a03 */
[-C--:B------:R-:W-:Y:S03]  /*4b50*/  SHF.R.U32.HI R6, RZ, R69.reuse, R6 ;  /* 0x00000045ff067219 */ /* 0x080fe60000011606 */
[----:B------:R-:W-:Y:S01]  /*4b60*/  IMAD R77, R74, R4, R77 ;  /* 0x000000044a4d7224 */ /* 0x000fe200078e024d */
[----:B------:R-:W-:Y:S05]  /*4b70*/  SEL R15, R5, R6, !P2 ;  /* 0x00000006050f7207 */ /* 0x000fea0005000000 */
[----:B------:R-:W-:Y:S02]  /*4b80*/  IMAD.MOV R6, RZ, RZ, -R15 ;  /* 0x000000ffff067224 */ /* 0x000fe400078e0a0f */
[C---:B------:R-:W-:Y:S04]  /*4b90*/  @!P0 IMAD.HI.U32 R2, R3.reuse, R68, RZ ;  /* 0x0000004403028227 */ /* 0x040fe800078e00ff */
[----:B------:R-:W-:Y:S01]  /*4ba0*/  IMAD R6, R72, R6, R5 ;  /* 0x0000000648067224 */ /* 0x000fe200078e0205 */
[----:B------:R-:W-:Y:S04]  /*4bb0*/  @!P0 SHF.R.U32.HI R2, RZ, R69, R2 ;  /* 0x00000045ff028219 */ /* 0x000fe80000011602 */
[----:B------:R-:W-:Y:S02]  /*4bc0*/  @!P0 SEL R0, R3, R2, !P2 ;  /* 0x0000000203008207 */ /* 0x000fe40005000000 */
[----:B------:R-:W-:Y:S02]  /*4bd0*/  IADD3 R2, PT, PT, -R5, RZ, RZ ;  /* 0x000000ff05027210 */ /* 0x000fe40007ffe1ff */
[----:B------:R-:W-:Y:S01]  /*4be0*/  @!P0 IADD3 R8, PT, PT, R15, -R0, RZ ;  /* 0x800000000f088210 */ /* 0x000fe20007ffe0ff */
[----:B------:R-:W-:Y:S02]  /*4bf0*/  @!P0 IMAD R0, R7, R6, R0 ;  /* 0x0000000607008224 */ /* 0x000fe400078e0200 */
[----:B------:R-:W-:Y:S02]  /*4c00*/  IMAD R75, R70, R2, R75 ;  /* 0x00000002464b7224 */ /* 0x000fe400078e024b */
[----:B------:R-:W-:Y:S02]  /*4c10*/  @!P0 IMAD R5, R8, R72, R3 ;  /* 0x0000004808058224 */ /* 0x000fe400078e0203 */
[----:B------:R-:W-:Y:S04]  /*4c20*/  @!P0 IMAD.MOV.U32 R3, RZ, RZ, R0 ;  /* 0x000000ffff038224 */ /* 0x000fe800078e0000 */
[----:B------:R-:W-:Y:S02]  /*4c30*/  IMAD R77, R3, R74, R77 ;  /* 0x0000004a034d7224 */ /* 0x000fe400078e024d */
[----:B------:R-:W-:Y:S07]  /*4c40*/  IMAD R75, R5, R70, R75 ;  /* 0x00000046054b7224 */ /* 0x000fee00078e024b */
.L_x_79:
[----:B-1----:R-:W-:Y:S01]  /*4c50*/  @!P1 ISETP.NE.AND P0, PT, R10, 0x1, PT ;  /* 0x000000010a00980c */ /* 0x002fe20003f05270 */
[----:B------:R-:W-:Y:S01]  /*4c60*/  @!P1 IMAD.HI.U32 R0, R77, R12, RZ ;  /* 0x0000000c4d009227 */ /* 0x000fe200078e00ff */
[----:B------:R-:W-:Y:S01]  /*4c70*/  @!P1 ISETP.NE.AND P2, PT, R9, 0x1, PT ;  /* 0x000000010900980c */ /* 0x000fe20003f45270 */
[----:B------:R-:W-:Y:S01]  /*4c80*/  ULOP3.LUT UP0, URZ, UR48, 0x1b0, URZ, 0xc0, !UPT ;  /* 0x000001b030ff7892 */ /* 0x000fe2000f80c0ff */
[----:B------:R-:W-:Y:S01]  /*4c90*/  R2UR UR42, R21 ;  /* 0x00000000152a72ca */ /* 0x000fe200000e0000 */
[----:B------:R-:W-:Y:S01]  /*4ca0*/  @!P1 IMAD.HI.U32 R3, R75, R11, RZ ;  /* 0x0000000b4b039227 */ /* 0x000fe200078e00ff */
[----:B------:R-:W-:Y:S02]  /*4cb0*/  @!P1 SHF.R.U32.HI R0, RZ, R13, R0 ;  /* 0x0000000dff009219 */ /* 0x000fe40000011600 */
[----:B------:R-:W-:Y:S01]  /*4cc0*/  R2UR UR41, R20 ;  /* 0x00000000142972ca */ /* 0x000fe200000e0000 */
[----:B------:R-:W-:Y:S01]  /*4cd0*/  VIADD R195, R195, 0x1 ;  /* 0x00000001c3c37836 */ /* 0x000fe20000000000 */
[----:B------:R-:W-:Y:S02]  /*4ce0*/  @!P1 SHF.R.U32.HI R2, RZ, R14, R3 ;  /* 0x0000000eff029219 */ /* 0x000fe40000011603 */
[----:B------:R-:W-:Y:S02]  /*4cf0*/  @!P1 SEL R3, R77, R0, !P2 ;  /* 0x000000004d039207 */ /* 0x000fe40005000000 */
[----:B------:R-:W-:Y:S02]  /*4d00*/  @!P1 SEL R2, R75, R2, !P0 ;  /* 0x000000024b029207 */ /* 0x000fe40004000000 */
[----:B------:R-:W-:Y:S01]  /*4d10*/  @P4 SHF.R.U32.HI R179, RZ, 0x10, R17 ;  /* 0x00000010ffb34819 */ /* 0x000fe20000011611 */
[----:B------:R-:W-:Y:S02]  /*4d20*/  USHF.L.U32 UR42, UR42, 0x7, URZ ;  /* 0x000000072a2a7899 */ /* 0x000fe400080006ff */
[----:B------:R-:W-:Y:S02]  /*4d30*/  @!P1 IMAD.IADD R0, R2, 0x1, -R3 ;  /* 0x0000000102009824 */ /* 0x000fe400078e0a03 */
[----:B------:R-:W-:Y:S01]  /*4d40*/  @!P1 IMAD.IADD R2, R3, 0x1, -R2 ;  /* 0x0000000103029824 */ /* 0x000fe200078e0a02 */
[----:B------:R-:W-:Y:S01]  /*4d50*/  USHF.L.U32 UR41, UR41, 0x7, URZ ;  /* 0x0000000729297899 */ /* 0x000fe200080006ff */
[----:B------:R-:W-:Y:S02]  /*4d60*/  @!P1 IMAD R77, R0, R9, R77 ;  /* 0x00000009004d9224 */ /* 0x000fe400078e024d */
[----:B------:R-:W-:Y:S01]  /*4d70*/  @!P1 IMAD R75, R2, R10, R75 ;  /* 0x0000000a024b9224 */ /* 0x000fe200078e024b */
[----:B------:R-:W-:Y:S08]  /*4d80*/  BRA.U !UP0, `(.L_x_80) ;  /* 0x0000000108407547 */ /* 0x000ff0000b800000 */
[----:B------:R-:W1:Y:S01]  /*4d90*/  LDCU.64 UR8, c[0x4][0x80] ;  /* 0x01001000ff0877ac */ /* 0x000e620008000a00 */
[----:B------:R-:W-:Y:S01]  /*4da0*/  MOV R3, 0x0 ;  /* 0x0000000000037802 */ /* 0x000fe20000000f00 */
[----:B------:R-:W-:Y:S02]  /*4db0*/  HFMA2 R12, -RZ, RZ, 0, 5.9604644775390625e-08 ;  /* 0x00000001ff0c7431 */ /* 0x000fe400000001ff */
[----:B------:R-:W-:Y:S02]  /*4dc0*/  IMAD.MOV.U32 R8, RZ, RZ, 0x70 ;  /* 0x00000070ff087424 */ /* 0x000fe400078e00ff */
[----:B------:R-:W-:Y:S01]  /*4dd0*/  IMAD.MOV.U32 R13, RZ, RZ, RZ ;  /* 0x000000ffff0d7224 */ /* 0x000fe200078e00ff */
[----:B------:R-:W2:Y:S01]  /*4de0*/  LDCU.64 UR6, c[0x4][0x88] ;  /* 0x01001100ff0677ac */ /* 0x000ea20008000a00 */
[----:B------:R-:W3:Y:S01]  /*4df0*/  LDC.64 R2, c[0x4][R3] ;  /* 0x0100000003027b82 */ /* 0x000ee20000000a00 */
[----:B------:R-:W4:Y:S01]  /*4e00*/  LDCU.64 UR4, c[0x4][0x8] ;  /* 0x01000100ff0477ac */ /* 0x000f220008000a00 */
[----:B-1----:R-:W-:Y:S01]  /*4e10*/  MOV R5, UR9 ;  /* 0x0000000900057c02 */ /* 0x002fe20008000f00 */
[----:B------:R-:W-:Y:S01]  /*4e20*/  IMAD.U32 R4, RZ, RZ, UR8 ;  /* 0x00000008ff047e24 */ /* 0x000fe2000f8e00ff */
[----:B--2---:R-:W-:Y:S01]  /*4e30*/  MOV R7, UR7 ;  /* 0x0000000700077c02 */ /* 0x004fe20008000f00 */
[----:B------:R-:W-:Y:S01]  /*4e40*/  IMAD.U32 R6, RZ, RZ, UR6 ;  /* 0x00000006ff067e24 */ /* 0x000fe2000f8e00ff */
[----:B----4-:R-:W-:Y:S01]  /*4e50*/  MOV R11, UR5 ;  /* 0x00000005000b7c02 */ /* 0x010fe20008000f00 */
[----:B------:R-:W-:Y:S02]  /*4e60*/  IMAD.U32 R10, RZ, RZ, UR4 ;  /* 0x00000004ff0a7e24 */ /* 0x000fe4000f8e00ff */
[----:B------:R-:W-:Y:S07]  /*4e70*/  LEPC R20, `(.L_x_80) ;  /* 0x000000001014794e */ /* 0x000fee0000000000 */
[----:B---3-5:R-:W-:Y:S05]  /*4e80*/  CALL.ABS.NOINC R2 ;  /* 0x0000000002007343 */ /* 0x028fea0003c00000 */
.L_x_80:
[----:B------:R-:W-:Y:S01]  /*4e90*/  LOP3.LUT P0, RZ, R192, 0x1b0, RZ, 0xc0, !PT ;  /* 0x000001b0c0ff7812 */ /* 0x000fe2000780c0ff */
[----:B------:R-:W-:Y:S11]  /*4ea0*/  BSSY.RECONVERGENT B6, `(.L_x_81) ;  /* 0x0000013000067945 */ /* 0x000ff60003800200 */
[----:B------:R-:W-:Y:S01]  /*4eb0*/  @!UPT UIADD3 URZ, UPT, UPT, URZ, URZ, URZ ;  /* 0x000000fffffff290 */ /* 0x000fe2000fffe0ff */
[----:B------:R-:W-:Y:S05]  /*4ec0*/  @!P0 BRA `(.L_x_82) ;  /* 0x0000000000408947 */ /* 0x000fea0003800000 */
        /* <DEDUP_REMOVED lines=16> */
.L_x_82:
[----:B------:R-:W-:Y:S05]  /*4fd0*/  BSYNC.RECONVERGENT B6 ;  /* 0x0000000000067941 */ /* 0x000fea0003800200 */
.L_x_81:
[----:B------:R-:W-:Y:S01]  /*4fe0*/  ISETP.NE.U32.AND P4, PT, R166, RZ, PT ;  /* 0x000000ffa600720c */ /* 0x000fe20003f85070 */
[----:B------:R-:W-:Y:S01]  /*4ff0*/  UISETP.NE.AND UP2, UPT, UR50, URZ, UPT ;  /* 0x000000ff3200728c */ /* 0x000fe2000bf45270 */
[----:B------:R-:W-:Y:S01]  /*5000*/  ISETP.NE.U32.AND P2, PT, RZ, UR38, PT ;  /* 0x00000026ff007c0c */ /* 0x000fe2000bf45070 */
[----:B------:R-:W-:Y:S01]  /*5010*/  UISETP.NE.U32.AND UP1, UPT, UR44, URZ, UPT ;  /* 0x000000ff2c00728c */ /* 0x000fe2000bf25070 */
[----:B------:R-:W-:Y:S01]  /*5020*/  ISETP.NE.AND.EX P4, PT, R167, RZ, PT, P4 ;  /* 0x000000ffa700720c */ /* 0x000fe20003f85340 */
[----:B------:R-:W-:Y:S01]  /*5030*/  UPLOP3.LUT UP0, UPT, UPT, UPT, UPT, 0x40, 0x4 ;  /* 0x000000000004789c */ /* 0x000fe20003f0e870 */
[----:B------:R-:W-:Y:S01]  /*5040*/  ISETP.NE.AND.EX P2, PT, RZ, UR39, PT, P2 ;  /* 0x00000027ff007c0c */ /* 0x000fe2000bf45320 */
[----:B------:R-:W-:Y:S01]  /*5050*/  UISETP.NE.AND.EX UP1, UPT, UR45, URZ, UPT, UP1 ;  /* 0x000000ff2d00728c */ /* 0x000fe2000bf25310 */
[----:B------:R-:W-:Y:S04]  /*5060*/  PLOP3.LUT P1, PT, PT, PT, UP2, 0x80, 0x8 ;  /* 0x000000000008781c */ /* 0x000fe80003f2f028 */
[----:B------:R-:W-:Y:S06]  /*5070*/  @UP2 UPLOP3.LUT UP0, UPT, UPT, UPT, UP1, 0x80, 0x8 ;  /* 0x000000000008289c */ /* 0x000fec0003f0f010 */
[----:B------:R-:W-:Y:S01]  /*5080*/  PLOP3.LUT P0, PT, PT, PT, UP0, 0x80, 0x8 ;  /* 0x000000000008781c */ /* 0x000fe20003f0f008 */
[----:B------:R-:W-:Y:S01]  /*5090*/  @!UPT UIADD3 URZ, UPT, UPT, URZ, URZ, URZ ;  /* 0x000000fffffff290 */ /* 0x000fe2000fffe0ff */
[----:B------:R-:W-:Y:S11]  /*50a0*/  BRA.U !UP1, `(.L_x_83) ;  /* 0x0000000109387547 */ /* 0x000ff6000b800000 */
[----:B------:R-:W-:Y:S01]  /*50b0*/  UISETP.NE.U32.AND UP0, UPT, UR38, URZ, UPT ;  /* 0x000000ff2600728c */ /* 0x000fe2000bf05070 */
[----:B------:R-:W-:Y:S02]  /*50c0*/  HFMA2 R0, -RZ, RZ, 0, 5.9604644775390625e-08 ;  /* 0x00000001ff007431 */ /* 0x000fe400000001ff */
[----:B------:R-:W-:Y:S01]  /*50d0*/  IMAD.MOV.U32 R171, RZ, RZ, 0x1 ;  /* 0x00000001ffab7424 */ /* 0x000fe200078e00ff */
[----:B------:R-:W-:Y:S06]  /*50e0*/  UISETP.NE.AND.EX UP0, UPT, UR39, URZ, UPT, UP0 ;  /* 0x000000ff2700728c */ /* 0x000fec000bf05300 */
[----:B------:R-:W-:Y:S05]  /*50f0*/  PLOP3.LUT P3, PT, PT, PT, UP0, 0x80, 0x8 ;  /* 0x000000000008781c */ /* 0x000fea0003f6f008 */
[----:B------:R-:W1:Y:S01]  /*5100*/  @UP0 LDCU.64 UR6, c[0x0][0x888] ;  /* 0x00011100ff0607ac */ /* 0x000e620008000a00 */
[----:B------:R-:W-:Y:S07]  /*5110*/  @UP0 UIMAD UR4, UR36, UR44, URZ ;  /* 0x0000002c240402a4 */ /* 0x000fee000f8e02ff */
[----:B------:R-:W-:Y:S01]  /*5120*/  @!P3 PRMT R171, R0, 0x7610, R171 ;  /* 0x0000761000abb816 */ /* 0x000fe200000000ab */
[----:B-1----:R-:W-:Y:S03]  /*5130*/  @UP0 UIMAD.WIDE UR6, UR4, 0x4, UR6 ;  /* 0x00000004040608a5 */ /* 0x002fe6000f8e0206 */
[----:B------:R-:W1:Y:S03]  /*5140*/  @!UP0 LDCU UR4, c[0x0][0x880] ;  /* 0x00011000ff0487ac */ /* 0x000e660008000800 */
[----:B------:R-:W-:Y:S01]  /*5150*/  IMAD.U32 R2, RZ, RZ, UR6 ;  /* 0x00000006ff027e24 */ /* 0x000fe2000f8e00ff */
[----:B------:R-:W-:Y:S05]  /*5160*/  MOV R3, UR7 ;  /* 0x0000000700037c02 */ /* 0x000fea0008000f00 */
[----:B-----5:R2:W5:Y:S02]  /*5170*/  @P3 LDG.E R81, desc[UR46][R2.64] ;  /* 0x0000002e02513981 */ /* 0x020564000c1e1900 */
[----:B-12---:R-:W-:Y:S02]  /*5180*/  @!P3 IMAD.U32 R81, RZ, RZ, UR4 ;  /* 0x00000004ff51be24 */ /* 0x006fe4000f8e00ff */
.L_x_83:
[----:B------:R-:W-:Y:S05]  /*5190*/  @!P4 BRA `(.L_x_84) ;  /* 0x000000000020c947 */ /* 0x000fea0003800000 */
[----:B------:R-:W-:Y:S04]  /*51a0*/  ISETP.NE.U32.AND P3, PT, R164, RZ, PT ;  /* 0x000000ffa400720c */ /* 0x000fe80003f65070 */
[----:B------:R-:W-:Y:S11]  /*51b0*/  ISETP.NE.AND.EX P3, PT, R165, RZ, PT, P3 ;  /* 0x000000ffa500720c */ /* 0x000ff60003f65330 */
[----:B------:R-:W-:Y:S02]  /*51c0*/  @!UPT UIADD3 URZ, UPT, UPT, URZ, URZ, URZ ;  /* 0x000000fffffff290 */ /* 0x000fe4000fffe0ff */
[----:B------:R-:W1:Y:S01]  /*51d0*/  @P3 LDC.64 R2, c[0x0][0x8a8] ;  /* 0x00022a00ff023b82 */ /* 0x000e620000000a00 */
[----:B------:R-:W-:Y:S04]  /*51e0*/  @P3 IMAD R0, R166, UR36, RZ ;  /* 0x00000024a6003c24 */ /* 0x000fe8000f8e02ff */
[----:B-1----:R-:W-:Y:S05]  /*51f0*/  @P3 IMAD.WIDE R2, R0, 0x4, R2 ;  /* 0x0000000400023825 */ /* 0x002fea00078e0202 */
[----:B-----5:R1:W5:Y:S02]  /*5200*/  @P3 LDG.E R78, desc[UR46][R2.64] ;  /* 0x0000002e024e3981 */ /* 0x020364000c1e1900 */
[----:B-1----:R-:W2:Y:S02]  /*5210*/  @!P3 LDC R78, c[0x0][0x8a0] ;  /* 0x00022800ff4ebb82 */ /* 0x002ea40000000800 */
.L_x_84:
[----:B-----5:R-:W-:Y:S01]  /*5220*/  FSETP.NEU.AND P4, PT, R81, RZ, PT ;  /* 0x000000ff5100720b */ /* 0x020fe20003f8d000 */
[----:B------:R-:W-:Y:S01]  /*5230*/  BSSY B1, `(.L_x_85) ;  /* 0x0000047000017945 */ /* 0x000fe20003800000 */
[----:B------:R-:W-:Y:S01]  /*5240*/  SEL R5, RZ, 0xffffffff, P2 ;  /* 0xffffffffff057807 */ /* 0x000fe20001000000 */
[----:B------:R-:W-:Y:S01]  /*5250*/  IMAD.MOV.U32 R208, RZ, RZ, 0x1 ;  /* 0x00000001ffd07424 */ /* 0x000fe200078e00ff */
[----:B------:R-:W-:Y:S01]  /*5260*/  LOP3.LUT P3, RZ, R171, 0xff, RZ, 0xc0, !PT ;  /* 0x000000ffabff7812 */ /* 0x000fe2000786c0ff */
[C---:B------:R-:W-:Y:S01]  /*5270*/  IMAD R80, R76.reuse, 0x80, R79 ;  /* 0x000000804c507824 */ /* 0x040fe200078e024f */
[----:B------:R-:W-:Y:S02]  /*5280*/  @P1 SEL R0, RZ, 0xffffffff, P4 ;  /* 0xffffffffff001807 */ /* 0x000fe40002000000 */
[----:B------:R-:W-:Y:S02]  /*5290*/  CS2R R162, SRZ ;  /* 0x0000000000a27805 */ /* 0x000fe4000001ff00 */
[----:B------:R-:W-:Y:S02]  /*52a0*/  LEA R3, R181, UR49, 0x3 ;  /* 0x00000031b5037c11 */ /* 0x000fe4000f8e18ff */
[----:B------:R-:W-:Y:S02]  /*52b0*/  CS2R R160, SRZ ;  /* 0x0000000000a07805 */ /* 0x000fe4000001ff00 */
[----:B------:R-:W-:Y:S02]  /*52c0*/  @P0 SEL R0, R5, R0, !P3 ;  /* 0x0000000005000207 */ /* 0x000fe40005800000 */
[----:B------:R-:W-:Y:S02]  /*52d0*/  CS2R R158, SRZ ;  /* 0x00000000009e7805 */ /* 0x000fe4000001ff00 */
[----:B------:R-:W-:Y:S02]  /*52e0*/  LEA R207, R76, UR49, 0x3 ;  /* 0x000000314ccf7c11 */ /* 0x000fe4000f8e18ff */
[----:B------:R-:W-:Y:S02]  /*52f0*/  CS2R R156, SRZ ;  /* 0x00000000009c7805 */ /* 0x000fe4000001ff00 */
[----:B------:R-:W-:Y:S02]  /*5300*/  @P1 LOP3.LUT R0, R0, 0x1, RZ, 0xc0, !PT ;  /* 0x0000000100001812 */ /* 0x000fe400078ec0ff */
[----:B------:R-:W-:Y:S02]  /*5310*/  CS2R R154, SRZ ;  /* 0x00000000009a7805 */ /* 0x000fe4000001ff00 */
[----:B------:R-:W-:Y:S02]  /*5320*/  SHF.L.U32 R2, R183, 0x1f, RZ ;  /* 0x0000001fb7027819 */ /* 0x000fe400000006ff */
[----:B------:R-:W-:Y:S02]  /*5330*/  CS2R R152, SRZ ;  /* 0x0000000000987805 */ /* 0x000fe4000001ff00 */
[----:B------:R-:W-:Y:S02]  /*5340*/  ISETP.NE.U32.OR P6, PT, R0, 0x1, !P1 ;  /* 0x000000010000780c */ /* 0x000fe40004fc5470 */
[----:B------:R-:W-:Y:S02]  /*5350*/  CS2R R150, SRZ ;  /* 0x0000000000967805 */ /* 0x000fe4000001ff00 */
[----:B------:R-:W-:Y:S02]  /*5360*/  PLOP3.LUT P2, PT, PT, PT, UP1, 0x80, 0x8 ;  /* 0x000000000008781c */ /* 0x000fe40003f4f018 */
[----:B------:R-:W-:Y:S02]  /*5370*/  CS2R R148, SRZ ;  /* 0x0000000000947805 */ /* 0x000fe4000001ff00 */
[----:B------:R-:W-:Y:S02]  /*5380*/  SEL R0, RZ, 0xffffffff, P4 ;  /* 0xffffffffff007807 */ /* 0x000fe40002000000 */
[----:B------:R-:W-:Y:S03]  /*5390*/  P2R R184, PR, RZ, 0x40 ;  /* 0x00000040ffb87803 */ /* 0x000fe60000000000 */
[----:B------:R-:W-:Y:S04]  /*53a0*/  @P6 SHF.L.U32 R4, R180, 0x1f, RZ ;  /* 0x0000001fb4046819 */ /* 0x000fe800000006ff */
[----:B------:R-:W-:Y:S01]  /*53b0*/  @P2 SEL R0, R5, R0, !P3 ;  /* 0x0000000005002207 */ /* 0x000fe20005800000 */
[----:B------:R-:W1:Y:S03]  /*53c0*/  @P6 SYNCS.PHASECHK.TRANS64.TRYWAIT P1, [R3+URZ+0x30], R4 ;  /* 0x00003004030065a7 */ /* 0x000e6600080211ff */
[----:B------:R-:W-:Y:S04]  /*53d0*/  LOP3.LUT R0, R0, 0x1, RZ, 0xc0, !PT ;  /* 0x0000000100007812 */ /* 0x000fe800078ec0ff */
[----:B------:R-:W-:Y:S04]  /*53e0*/  ISETP.NE.U32.AND P5, PT, R0, 0x1, PT ;  /* 0x000000010000780c */ /* 0x000fe80003fa5070 */
[----:B------:R-:W-:Y:S01]  /*53f0*/  P2R R209, PR, RZ, 0x20 ;  /* 0x00000020ffd17803 */ /* 0x000fe20000000000 */
[----:B------:R3:W4:Y:S01]  /*5400*/  SYNCS.PHASECHK.TRANS64.TRYWAIT P0, [R207+URZ+0x80], R2 ;  /* 0x00008002cf0075a7 */ /* 0x00072200080011ff */
[----:B-1----:R-:W-:Y:S01]  /*5410*/  @P6 SEL R208, RZ, 0x1, !P1 ;  /* 0x00000001ffd06807 */ /* 0x002fe20004800000 */
[----:B---3--:R-:W-:Y:S06]  /*5420*/  @!P6 BRA `(.L_x_86) ;  /* 0x00000000009ce947 */ /* 0x008fec0003800000 */
[----:B------:R-:W-:Y:S01]  /*5430*/  @P5 IMAD R6, R181, 0x2000, R190 ;  /* 0x00002000b5065824 */ /* 0x000fe200078e02be */
[----:B------:R-:W-:Y:S01]  /*5440*/  ISETP.NE.AND P1, PT, R208, RZ, PT ;  /* 0x000000ffd000720c */ /* 0x000fe20003f25270 */
[----:B------:R-:W-:Y:S01]  /*5450*/  BSSY B0, `(.L_x_87) ;  /* 0x0000010000007945 */ /* 0x000fe20003800000 */
[----:B------:R-:W-:Y:S01]  /*5460*/  CS2R R150, SRZ ;  /* 0x0000000000967805 */ /* 0x000fe2000001ff00 */
[--C-:B------:R-:W-:Y:S01]  /*5470*/  @P5 IMAD R7, R191, -0x10, R6.reuse ;  /* 0xfffffff0bf075824 */ /* 0x100fe200078e0206 */
[----:B------:R-:W-:Y:S01]  /*5480*/  CS2R R148, SRZ ;  /* 0x0000000000947805 */ /* 0x000fe2000001ff00 */
[----:B------:R-:W-:Y:S01]  /*5490*/  @P5 IMAD R5, R189, -0x10, R6 ;  /* 0xfffffff0bd055824 */ /* 0x000fe200078e0206 */
[----:B------:R-:W-:Y:S01]  /*54a0*/  CS2R R158, SRZ ;  /* 0x00000000009e7805 */ /* 0x000fe2000001ff00 */
[----:B------:R-:W-:Y:S01]  /*54b0*/  @P5 IMAD R4, R188, 0x10, R7 ;  /* 0x00000010bc045824 */ /* 0x000fe200078e0207 */
[----:B------:R-:W-:Y:S02]  /*54c0*/  CS2R R156, SRZ ;  /* 0x00000000009c7805 */ /* 0x000fe4000001ff00 */
[----:B------:R-:W-:Y:S02]  /*54d0*/  CS2R R154, SRZ ;  /* 0x00000000009a7805 */ /* 0x000fe4000001ff00 */
[----:B------:R-:W-:Y:S02]  /*54e0*/  CS2R R152, SRZ ;  /* 0x0000000000987805 */ /* 0x000fe4000001ff00 */
[----:B------:R-:W-:Y:S02]  /*54f0*/  CS2R R162, SRZ ;  /* 0x0000000000a27805 */ /* 0x000fe4000001ff00 */
[----:B------:R-:W-:Y:S01]  /*5500*/  CS2R R160, SRZ ;  /* 0x0000000000a07805 */ /* 0x000fe2000001ff00 */
[----:B------:R-:W-:Y:S06]  /*5510*/  @P1 BRA `(.L_x_88) ;  /* 0x00000000000c1947 */ /* 0x000fec0003800000 */
[----:B------:R-:W-:Y:S04]  /*5520*/  SHF.L.U32 R0, R180, 0x1f, RZ ;  /* 0x0000001fb4007819 */ /* 0x000fe800000006ff */
[----:B------:R-:W1:Y:S02]  /*5530*/  SYNCS.PHASECHK.TRANS64.TRYWAIT P1, [R3+URZ+0x30], R0 ;  /* 0x00003000030075a7 */ /* 0x000e6400080211ff */
[----:B-1----:R-:W-:Y:S05]  /*5540*/  @!P1 BRA `(.L_x_89) ;  /* 0x0000003400089947 */ /* 0x002fea0003800000 */
.L_x_88:
[----:B------:R-:W-:Y:S05]  /*5550*/  BSYNC B0 ;  /* 0x0000000000007941 */ /* 0x000fea0003800000 */
.L_x_87:
[----:B------:R-:W-:Y:S01]  /*5560*/  ISETP.NE.AND P1, PT, R209, RZ, PT ;  /* 0x000000ffd100720c */ /* 0x000fe20003f25270 */
[----:B-1----:R-:W-:Y:S02]  /*5570*/  VIADD R3, R3, 0x40 ;  /* 0x0000004003037836 */ /* 0x002fe40000000000 */
[----:B------:R-:W-:Y:S02]  /*5580*/  IMAD.U32 R0, RZ, RZ, UR37 ;  /* 0x00000025ff007e24 */ /* 0x000fe4000f8e00ff */
[----:B------:R-:W-:Y:S03]  /*5590*/  VIADD R181, R181, 0x1 ;  /* 0x00000001b5b57836 */ /* 0x000fe60000000000 */
[----:B------:R-:W-:Y:S05]  /*55a0*/  PRMT R0, R0, 0x654, R3 ;  /* 0x0000065400007816 */ /* 0x000fea0000000003 */
[----:B------:R1:W3:Y:S04]  /*55b0*/  @P1 LDS.128 R148, [R6] ;  /* 0x0000000006941984 */ /* 0x0002e80000000c00 */
[----:B------:R1:W1:Y:S04]  /*55c0*/  @P1 LDS.128 R156, [R5+0x20] ;  /* 0x00002000059c1984 */ /* 0x0002680000000c00 */
[----:B------:R1:W1:Y:S04]  /*55d0*/  @P1 LDS.128 R152, [R7+0x10] ;  /* 0x0000100007981984 */ /* 0x0002680000000c00 */
[----:B------:R1:W1:Y:S01]  /*55e0*/  @P1 LDS.128 R160, [R4+0x10] ;  /* 0x0000100004a01984 */ /* 0x0002620000000c00 */
[C---:B------:R-:W-:Y:S01]  /*55f0*/  ISETP.NE.AND P1, PT, R181.reuse, 0x2, PT ;  /* 0x00000002b500780c */ /* 0x040fe20003f25270 */
[----:B------:R-:W-:Y:S01]  /*5600*/  @!PT LDS RZ, [RZ] ;  /* 0x00000000fffff984 */ /* 0x000fe20000000800 */
[----:B------:R-:W-:Y:S01]  /*5610*/  @!PT LDS RZ, [RZ] ;  /* 0x00000000fffff984 */ /* 0x000fe20000000800 */
[----:B------:R-:W-:Y:S01]  /*5620*/  @!PT LDS RZ, [RZ] ;  /* 0x00000000fffff984 */ /* 0x000fe20000000800 */
[----:B------:R-:W-:Y:S01]  /*5630*/  @!PT LDS RZ, [RZ] ;  /* 0x00000000fffff984 */ /* 0x000fe20000000800 */
[----:B------:R5:W-:Y:S06]  /*5640*/  MEMBAR.ALL.CTA ;  /* 0x0000000000007992 */ /* 0x000bec0000008000 */
[----:B-----5:R-:W5:Y:S01]  /*5650*/  FENCE.VIEW.ASYNC.S ;  /* 0x00000000000073c6 */ /* 0x020f620000000000 */
[----:B------:R-:W-:Y:S02]  /*5660*/  SEL R3, RZ, 0x1, P1 ;  /* 0x00000001ff037807 */ /* 0x000fe40000800000 */
[----:B------:R-:W-:Y:S02]  /*5670*/  SEL R181, R181, RZ, P1 ;  /* 0x000000ffb5b57207 */ /* 0x000fe40000800000 */
[----:B------:R-:W-:Y:S01]  /*5680*/  LOP3.LUT R180, R180, R3, RZ, 0x3c, !PT ;  /* 0x00000003b4b47212 */ /* 0x000fe200078e3cff */
[----:B-----5:R1:W-:Y:S06]  /*5690*/  SYNCS.ARRIVE.TRANS64.RED.A1T0 RZ, [R0+URZ], RZ ;  /* 0x000000ff00ff79a7 */ /* 0x0203ec00081004ff */
.L_x_86:
[----:B------:R-:W-:Y:S05]  /*56a0*/  BSYNC B1 ;  /* 0x0000000000017941 */ /* 0x000fea0003800000 */
.L_x_85:
[----:B-1----:R-:W-:Y:S04]  /*56b0*/  SHF.R.U32.HI R0, RZ, 0x15, R80 ;  /* 0x00000015ff007819 */ /* 0x002fe80000011650 */
[----:B------:R-:W-:Y:S01]  /*56c0*/  LOP3.LUT P1, RZ, R0, 0x3, R173, 0x48, !PT ;  /* 0x0000000300ff7812 */ /* 0x000fe200078248ad */
[----:B------:R-:W-:Y:S01]  /*56d0*/  @!UPT UIADD3 URZ, UPT, UPT, URZ, URZ, URZ ;  /* 0x000000fffffff290 */ /* 0x000fe2000fffe0ff */
[----:B----4-:R-:W-:Y:S11]  /*56e0*/  @P0 BRA `(.L_x_90) ;  /* 0x0000000000080947 */ /* 0x010ff60003800000 */
[----:B------:R-:W1:Y:S02]  /*56f0*/  SYNCS.PHASECHK.TRANS64.TRYWAIT P0, [R207+URZ+0x80], R2 ;  /* 0x00008002cf0075a7 */ /* 0x000e6400080011ff */
[----:B-1----:R-:W-:Y:S05]  /*5700*/  @!P0 BRA `(.L_x_91) ;  /* 0x0000003000ac8947 */ /* 0x002fea0003800000 */
.L_x_90:
[----:B------:R-:W-:Y:S04]  /*5710*/  BSSY.RECONVERGENT B6, `(.L_x_92) ;  /* 0x0000012000067945 */ /* 0x000fe80003800200 */
[----:B------:R-:W-:Y:S05]  /*5720*/  @!P1 BRA `(.L_x_93) ;  /* 0x0000000000409947 */ /* 0x000fea0003800000 */
[----:B------:R-:W4:Y:S01]  /*5730*/  LDCU.64 UR8, c[0x4][0x70] ;  /* 0x01000e00ff0877ac */ /* 0x000f220008000a00 */
[----:B------:R-:W-:Y:S01]  /*5740*/  MOV R3, 0x0 ;  /* 0x0000000000037802 */ /* 0x000fe20000000f00 */
[----:B------:R-:W-:Y:S02]  /*5750*/  HFMA2 R12, -RZ, RZ, 0, 5.9604644775390625e-08 ;  /* 0x00000001ff0c7431 */ /* 0x000fe400000001ff */
[----:B------:R-:W-:Y:S02]  /*5760*/  IMAD.MOV.U32 R8, RZ, RZ, 0x192 ;  /* 0x00000192ff087424 */ /* 0x000fe400078e00ff */
[----:B------:R-:W-:Y:S01]  /*5770*/  IMAD.MOV.U32 R13, RZ, RZ, RZ ;  /* 0x000000ffff0d7224 */ /* 0x000fe200078e00ff */
[----:B------:R-:W5:Y:S01]  /*5780*/  LDCU.64 UR6, c[0x4][0x78] ;  /* 0x01000f00ff0677ac */ /* 0x000f620008000a00 */
[----:B-1----:R-:W1:Y:S01]  /*5790*/  LDC.64 R2, c[0x4][R3] ;  /* 0x0100000003027b82 */ /* 0x002e620000000a00 */
[----:B------:R-:W2:Y:S01]  /*57a0*/  LDCU.64 UR4, c[0x4][0x10] ;  /* 0x01000200ff0477ac */ /* 0x000ea20008000a00 */
[----:B----4-:R-:W-:Y:S01]  /*57b0*/  MOV R5, UR9 ;  /* 0x0000000900057c02 */ /* 0x010fe20008000f00 */
[----:B------:R-:W-:Y:S01]  /*57c0*/  IMAD.U32 R4, RZ, RZ, UR8 ;  /* 0x00000008ff047e24 */ /* 0x000fe2000f8e00ff */
[----:B-----5:R-:W-:Y:S01]  /*57d0*/  MOV R7, UR7 ;  /* 0x0000000700077c02 */ /* 0x020fe20008000f00 */
[----:B------:R-:W-:Y:S01]  /*57e0*/  IMAD.U32 R6, RZ, RZ, UR6 ;  /* 0x00000006ff067e24 */ /* 0x000fe2000f8e00ff */
[----:B--2---:R-:W-:Y:S01]  /*57f0*/  MOV R11, UR5 ;  /* 0x00000005000b7c02 */ /* 0x004fe20008000f00 */
[----:B------:R-:W-:Y:S02]  /*5800*/  IMAD.U32 R10, RZ, RZ, UR4 ;  /* 0x00000004ff0a7e24 */ /* 0x000fe4000f8e00ff */
[----:B------:R-:W-:Y:S07]  /*5810*/  LEPC R20, `(.L_x_93) ;  /* 0x000000001014794e */ /* 0x000fee0000000000 */
[----:B-1-3--:R-:W-:Y:S05]  /*5820*/  CALL.ABS.NOINC R2 ;  /* 0x0000000002007343 */ /* 0x00afea0003c00000 */
.L_x_93:
[----:B------:R-:W-:Y:S05]  /*5830*/  BSYNC.RECONVERGENT B6 ;  /* 0x0000000000067941 */ /* 0x000fea0003800200 */
.L_x_92:
[-C--:B---3--:R-:W-:Y:S01]  /*5840*/  F2FP.F16.E4M3.UNPACK_B R83, R148.reuse ;  /* 0x00000094ff53723e */ /* 0x088fe200020006ff */
[----:B------:R-:W-:Y:S05]  /*5850*/  WARPSYNC.ALL ;  /* 0x0000000000007948 */ /* 0x000fea0003800000 */
[----:B------:R-:W-:Y:S01]  /*5860*/  R2UR UR4, R80 ;  /* 0x00000000500472ca */ /* 0x000fe200000e0000 */
[--C-:B------:R-:W-:Y:S01]  /*5870*/  HADD2.F32 R82, -RZ, R83.reuse.H0_H0 ;  /* 0x20000053ff527230 */ /* 0x100fe20000004100 */
[----:B------:R-:W-:Y:S01]  /*5880*/  F2FP.F16.E4M3.UNPACK_B R85, R148.H1 ;  /* 0x00000094ff55723e */ /* 0x000fe200030006ff */
[----:B------:R-:W-:Y:S01]  /*5890*/  HADD2.F32 R83, -RZ, R83.H1_H1 ;  /* 0x30000053ff537230 */ /* 0x000fe20000004100 */
[-C--:B------:R-:W-:Y:S01]  /*58a0*/  F2FP.F16.E4M3.UNPACK_B R87, R149.reuse ;  /* 0x00000095ff57723e */ /* 0x080fe200020006ff */
[----:B------:R-:W-:Y:S01]  /*58b0*/  BSSY.RECONVERGENT B0, `(.L_x_94) ;  /* 0x000011d000007945 */ /* 0x000fe20003800200 */
[----:B------:R-:W-:Y:S01]  /*58c0*/  F2FP.F16.E4M3.UNPACK_B R89, R149.H1 ;  /* 0x00000095ff59723e */ /* 0x000fe200030006ff */
[----:B------:R-:W-:Y:S01]  /*58d0*/  HADD2.F32 R84, -RZ, R85.H0_H0 ;  /* 0x20000055ff547230 */ /* 0x000fe20000004100 */
[-C--:B------:R-:W-:Y:S01]  /*58e0*/  F2FP.F16.E4M3.UNPACK_B R91, R150.reuse ;  /* 0x00000096ff5b723e */ /* 0x080fe200020006ff */
[----:B------:R-:W-:Y:S01]  /*58f0*/  HADD2.F32 R88, -RZ, R87.H1_H1 ;  /* 0x30000057ff587230 */ /* 0x000fe20000004100 */
[----:B------:R-:W-:Y:S01]  /*5900*/  F2FP.F16.E4M3.UNPACK_B R93, R150.H1 ;  /* 0x00000096ff5d723e */ /* 0x000fe200030006ff */
[----:B------:R-:W-:Y:S01]  /*5910*/  HADD2.F32 R86, -RZ, R85.H1_H1 ;  /* 0x30000055ff567230 */ /* 0x000fe20000004100 */
[-C--:B------:R-:W-:Y:S01]  /*5920*/  F2FP.F16.E4M3.UNPACK_B R95, R151.reuse ;  /* 0x00000097ff5f723e */ /* 0x080fe200020006ff */
[----:B------:R-:W2:Y:S01]  /*5930*/  LDTM.x64 R4, tmem[UR4] ;  /* 0x00000004000479ee */ /* 0x000ea20008340000 */
[----:B------:R-:W-:Y:S01]  /*5940*/  F2FP.F16.E4M3.UNPACK_B R97, R151.H1 ;  /* 0x00000097ff61723e */ /* 0x000fe200030006ff */
[----:B------:R-:W-:Y:S01]  /*5950*/  HADD2.F32 R85, -RZ, R87.H0_H0 ;  /* 0x20000057ff557230 */ /* 0x000fe20000004100 */
[-C--:B------:R-:W-:Y:S01]  /*5960*/  F2FP.F16.E4M3.UNPACK_B R99, R152.reuse ;  /* 0x00000098ff63723e */ /* 0x080fe200020006ff */
[----:B------:R-:W-:Y:S01]  /*5970*/  HADD2.F32 R87, -RZ, R89.H0_H0 ;  /* 0x20000059ff577230 */ /* 0x000fe20000004100 */
[----:B------:R-:W-:Y:S01]  /*5980*/  F2FP.F16.E4M3.UNPACK_B R101, R152.H1 ;  /* 0x00000098ff65723e */ /* 0x000fe200030006ff */
[----:B------:R-:W-:Y:S01]  /*5990*/  HADD2.F32 R92, -RZ, R91.H1_H1 ;  /* 0x3000005bff5c7230 */ /* 0x000fe20000004100 */
[----:B------:R-:W-:Y:S01]  /*59a0*/  ISETP.NE.AND P6, PT, R184, RZ, PT ;  /* 0x000000ffb800720c */ /* 0x000fe20003fc5270 */
[----:B------:R-:W-:Y:S01]  /*59b0*/  HADD2.F32 R96, -RZ, R95.H1_H1 ;  /* 0x3000005fff607230 */ /* 0x000fe20000004100 */
[----:B------:R-:W-:Y:S01]  /*59c0*/  SHF.L.U32 R211, R176, 0x4, RZ ;  /* 0x00000004b0d37819 */ /* 0x000fe200000006ff */
[----:B------:R-:W-:Y:S01]  /*59d0*/  HADD2.F32 R100, -RZ, R99.H1_H1 ;  /* 0x30000063ff647230 */ /* 0x000fe20000004100 */
[----:B------:R-:W-:Y:S01]  /*59e0*/  SHF.L.U32 R219, R175, 0x4, RZ ;  /* 0x00000004afdb7819 */ /* 0x000fe200000006ff */
[----:B------:R-:W-:Y:S01]  /*59f0*/  HADD2.F32 R90, -RZ, R89.H1_H1 ;  /* 0x30000059ff5a7230 */ /* 0x000fe20000004100 */
[C---:B------:R-:W-:Y:S01]  /*5a00*/  IADD3 R204, PT, PT, R190.reuse, R211, RZ ;  /* 0x000000d3becc7210 */ /* 0x040fe20007ffe0ff */
[----:B------:R-:W-:Y:S01]  /*5a10*/  HADD2.F32 R89, -RZ, R91.H0_H0 ;  /* 0x2000005bff597230 */ /* 0x000fe20000004100 */
[----:B------:R-:W-:Y:S01]  /*5a20*/  IADD3 R206, PT, PT, R190, R219, RZ ;  /* 0x000000dbbece7210 */ /* 0x000fe20007ffe0ff */
[--C-:B------:R-:W-:Y:S01]  /*5a30*/  HADD2.F32 R91, -RZ, R93.reuse.H0_H0 ;  /* 0x2000005dff5b7230 */ /* 0x100fe20000004100 */
[----:B------:R-:W-:Y:S01]  /*5a40*/  SHF.L.U32 R217, R188, 0x4, RZ ;  /* 0x00000004bcd97819 */ /* 0x000fe200000006ff */
[----:B------:R-:W-:Y:S01]  /*5a50*/  HADD2.F32 R94, -RZ, R93.H1_H1 ;  /* 0x3000005dff5e7230 */ /* 0x000fe20000004100 */
[-C--:B------:R-:W-:Y:S01]  /*5a60*/  F2FP.F16.E4M3.UNPACK_B R103, R153.reuse ;  /* 0x00000099ff67723e */ /* 0x080fe200020006ff */
[----:B------:R-:W-:Y:S01]  /*5a70*/  HADD2.F32 R93, -RZ, R95.H0_H0 ;  /* 0x2000005fff5d7230 */ /* 0x000fe20000004100 */
[----:B------:R-:W-:Y:S01]  /*5a80*/  IADD3 R205, PT, PT, R217, R204, RZ ;  /* 0x000000ccd9cd7210 */ /* 0x000fe20007ffe0ff */
[----:B------:R-:W-:Y:S01]  /*5a90*/  HADD2.F32 R95, -RZ, R97.H0_H0 ;  /* 0x20000061ff5f7230 */ /* 0x000fe20000004100 */
[----:B------:R-:W-:Y:S01]  /*5aa0*/  F2FP.F16.E4M3.UNPACK_B R105, R153.H1 ;  /* 0x00000099ff69723e */ /* 0x000fe200030006ff */
[C---:B--2---:R-:W-:Y:S01]  /*5ab0*/  FMUL R0, R78.reuse, R4 ;  /* 0x000000044e007220 */ /* 0x044fe20000400000 */
[C---:B-1----:R-:W-:Y:S01]  /*5ac0*/  FMUL R2, R78.reuse, R5 ;  /* 0x000000054e027220 */ /* 0x042fe20000400000 */
[C---:B------:R-:W-:Y:S01]  /*5ad0*/  FMUL R4, R78.reuse, R8 ;  /* 0x000000084e047220 */ /* 0x040fe20000400000 */
[C---:B------:R-:W-:Y:S01]  /*5ae0*/  FMUL R5, R78.reuse, R9 ;  /* 0x000000094e057220 */ /* 0x040fe20000400000 */
[C---:B------:R-:W-:Y:S01]  /*5af0*/  FFMA R0, R81.reuse, R82, R0 ;  /* 0x0000005251007223 */ /* 0x040fe20000000000 */
[C---:B------:R-:W-:Y:S01]  /*5b00*/  FFMA R2, R81.reuse, R83, R2 ;  /* 0x0000005351027223 */ /* 0x040fe20000000002 */
[C---:B------:R-:W-:Y:S01]  /*5b10*/  FMUL R8, R78.reuse, R12 ;  /* 0x0000000c4e087220 */ /* 0x040fe20000400000 */
[C---:B------:R-:W-:Y:S01]  /*5b20*/  FMUL R9, R78.reuse, R13 ;  /* 0x0000000d4e097220 */ /* 0x040fe20000400000 */
[C---:B------:R-:W-:Y:S01]  /*5b30*/  FMUL R12, R78.reuse, R16 ;  /* 0x000000104e0c7220 */ /* 0x040fe20000400000 */
[C---:B------:R-:W-:Y:S01]  /*5b40*/  FMUL R13, R78.reuse, R17 ;  /* 0x000000114e0d7220 */ /* 0x040fe20000400000 */
[C---:B------:R-:W-:Y:S01]  /*5b50*/  FMUL R16, R78.reuse, R20 ;  /* 0x000000144e107220 */ /* 0x040fe20000400000 */
[C---:B------:R-:W-:Y:S01]  /*5b60*/  FMUL R17, R78.reuse, R21 ;  /* 0x000000154e117220 */ /* 0x040fe20000400000 */
[----:B------:R-:W-:Y:S02]  /*5b70*/  HADD2.F32 R104, -RZ, R103.H1_H1 ;  /* 0x30000067ff687230 */ /* 0x000fe40000004100 */
[C---:B------:R-:W-:Y:S01]  /*5b80*/  FMUL R20, R78.reuse, R24 ;  /* 0x000000184e147220 */ /* 0x040fe20000400000 */
[C---:B------:R-:W-:Y:S01]  /*5b90*/  FMUL R21, R78.reuse, R25 ;  /* 0x000000194e157220 */ /* 0x040fe20000400000 */
[C---:B------:R-:W-:Y:S01]  /*5ba0*/  FMUL R24, R78.reuse, R28 ;  /* 0x0000001c4e187220 */ /* 0x040fe20000400000 */
[C---:B------:R-:W-:Y:S01]  /*5bb0*/  FMUL R25, R78.reuse, R29 ;  /* 0x0000001d4e197220 */ /* 0x040fe20000400000 */
[C---:B------:R-:W-:Y:S01]  /*5bc0*/  FMUL R28, R78.reuse, R32 ;  /* 0x000000204e1c7220 */ /* 0x040fe20000400000 */
[C---:B------:R-:W-:Y:S01]  /*5bd0*/  FMUL R29, R78.reuse, R33 ;  /* 0x000000214e1d7220 */ /* 0x040fe20000400000 */
[C---:B------:R-:W-:Y:S01]  /*5be0*/  FMUL R32, R78.reuse, R36 ;  /* 0x000000244e207220 */ /* 0x040fe20000400000 */
[----:B------:R-:W-:Y:S01]  /*5bf0*/  F2FP.F16.E4M3.UNPACK_B R107, R154 ;  /* 0x0000009aff6b723e */ /* 0x000fe200020006ff */
[C---:B------:R-:W-:Y:S01]  /*5c00*/  FMUL R33, R78.reuse, R37 ;  /* 0x000000254e217220 */ /* 0x040fe20000400000 */
[C---:B------:R-:W-:Y:S01]  /*5c10*/  FMUL R36, R78.reuse, R40 ;  /* 0x000000284e247220 */ /* 0x040fe20000400000 */
[----:B------:R-:W-:Y:S01]  /*5c20*/  F2FP.F16.E4M3.UNPACK_B R109, R154.H1 ;  /* 0x0000009aff6d723e */ /* 0x000fe200030006ff */
[C---:B------:R-:W-:Y:S01]  /*5c30*/  FMUL R37, R78.reuse, R41 ;  /* 0x000000294e257220 */ /* 0x040fe20000400000 */
[----:B------:R-:W-:Y:S02]  /*5c40*/  HADD2.F32 R108, -RZ, R107.H1_H1 ;  /* 0x3000006bff6c7230 */ /* 0x000fe40000004100 */
        /* <DEDUP_REMOVED lines=26> */
[C---:B------:R-:W-:Y:S01]  /*5df0*/  FFMA R3, R81.reuse, R84, R3 ;  /* 0x0000005451037223 */ /* 0x040fe20000000003 */
[C---:B------:R-:W-:Y:S01]  /*5e00*/  FFMA R7, R81.reuse, R86, R7 ;  /* 0x0000005651077223 */ /* 0x040fe20000000007 */
[----:B------:R-:W-:Y:S01]  /*5e10*/  F2FP.F16.E4M3.UNPACK_B R127, R159 ;  /* 0x0000009fff7f723e */ /* 0x000fe200020006ff */
[C---:B------:R-:W-:Y:S01]  /*5e20*/  FFMA R4, R81.reuse, R85, R4 ;  /* 0x0000005551047223 */ /* 0x040fe20000000004 */
[C---:B------:R-:W-:Y:S01]  /*5e30*/  FFMA R5, R81.reuse, R88, R5 ;  /* 0x0000005851057223 */ /* 0x040fe20000000005 */
[----:B------:R-:W-:Y:S01]  /*5e40*/  F2FP.F16.E4M3.UNPACK_B R129, R159.H1 ;  /* 0x0000009fff81723e */ /* 0x000fe200030006ff */
[----:B------:R-:W-:Y:S01]  /*5e50*/  FFMA R6, R81, R87, R6 ;  /* 0x0000005751067223 */ /* 0x000fe20000000006 */
[----:B------:R-:W-:Y:S01]  /*5e60*/  F2FP.SATFINITE.E4M3.F32.PACK_AB_MERGE_C R185, R7, R3, RZ ;  /* 0x0000000307b9723e */ /* 0x000fe200048070ff */
[----:B------:R-:W-:Y:S02]  /*5e70*/  HADD2.F32 R124, -RZ, R123.H1_H1 ;  /* 0x3000007bff7c7230 */ /* 0x000fe40000004100 */
[----:B------:R-:W-:Y:S01]  /*5e80*/  FMUL R11, R78, R11 ;  /* 0x0000000b4e0b7220 */ /* 0x000fe20000400000 */
[----:B------:R-:W-:Y:S01]  /*5e90*/  HADD2.F32 R128, -RZ, R127.H1_H1 ;  /* 0x3000007fff807230 */ /* 0x000fe20000004100 */
[----:B------:R-:W-:Y:S01]  /*5ea0*/  F2FP.SATFINITE.E4M3.F32.PACK_AB_MERGE_C R184, R2, R0, R185 ;  /* 0x0000000002b8723e */ /* 0x000fe200048070b9 */
[C---:B------:R-:W-:Y:S01]  /*5eb0*/  FMUL R10, R78.reuse, R14 ;  /* 0x0000000e4e0a7220 */ /* 0x040fe20000400000 */
[C---:B------:R-:W-:Y:S01]  /*5ec0*/  FFMA R11, R81.reuse, R90, R11 ;  /* 0x0000005a510b7223 */ /* 0x040fe2000000000b */
[C---:B------:R-:W-:Y:S01]  /*5ed0*/  FFMA R8, R81.reuse, R89, R8 ;  /* 0x0000005951087223 */ /* 0x040fe20000000008 */
[----:B------:R-:W-:Y:S01]  /*5ee0*/  FFMA R9, R81, R92, R9 ;  /* 0x0000005c51097223 */ /* 0x000fe20000000009 */
[----:B------:R-:W-:Y:S01]  /*5ef0*/  F2FP.F16.E4M3.UNPACK_B R131, R160 ;  /* 0x000000a0ff83723e */ /* 0x000fe200020006ff */
[----:B------:R-:W-:Y:S01]  /*5f00*/  HADD2.F32 R98, -RZ, R97.H1_H1 ;  /* 0x30000061ff627230 */ /* 0x000fe20000004100 */
[----:B------:R-:W-:Y:S01]  /*5f10*/  F2FP.SATFINITE.E4M3.F32.PACK_AB_MERGE_C R186, R11, R6, RZ ;  /* 0x000000060bba723e */ /* 0x000fe200048070ff */
[----:B------:R-:W-:Y:S01]  /*5f20*/  FFMA R10, R81, R91, R10 ;  /* 0x0000005b510a7223 */ /* 0x000fe2000000000a */
[----:B------:R-:W-:Y:S02]  /*5f30*/  HADD2.F32 R97, -RZ, R99.H0_H0 ;  /* 0x20000063ff617230 */ /* 0x000fe40000004100 */
[C---:B------:R-:W-:Y:S01]  /*5f40*/  FMUL R15, R78.reuse, R15 ;  /* 0x0000000f4e0f7220 */ /* 0x040fe20000400000 */
[----:B------:R-:W-:Y:S01]  /*5f50*/  F2FP.SATFINITE.E4M3.F32.PACK_AB_MERGE_C R185, R5, R4, R186 ;  /* 0x0000000405b9723e */ /* 0x000fe200048070ba */
[----:B------:R-:W-:Y:S02]  /*5f60*/  HADD2.F32 R132, -RZ, R131.H1_H1 ;  /* 0x30000083ff847230 */ /* 0x000fe40000004100 */
[C---:B------:R-:W-:Y:S01]  /*5f70*/  FMUL R14, R78.reuse, R18 ;  /* 0x000000124e0e7220 */ /* 0x040fe20000400000 */
[C---:B------:R-:W-:Y:S01]  /*5f80*/  FFMA R15, R81.reuse, R94, R15 ;  /* 0x0000005e510f7223 */ /* 0x040fe2000000000f */
[C---:B------:R-:W-:Y:S01]  /*5f90*/  FFMA R12, R81.reuse, R93, R12 ;  /* 0x0000005d510c7223 */ /* 0x040fe2000000000c */
[----:B------:R-:W-:Y:S01]  /*5fa0*/  FFMA R13, R81, R96, R13 ;  /* 0x00000060510d7223 */ /* 0x000fe2000000000d */
[----:B------:R-:W-:Y:S01]  /*5fb0*/  F2FP.F16.E4M3.UNPACK_B R133, R160.H1 ;  /* 0x000000a0ff85723e */ /* 0x000fe200030006ff */
[--C-:B------:R-:W-:Y:S01]  /*5fc0*/  HADD2.F32 R99, -RZ, R101.reuse.H0_H0 ;  /* 0x20000065ff637230 */ /* 0x100fe20000004100 */
[----:B------:R-:W-:Y:S01]  /*5fd0*/  F2FP.SATFINITE.E4M3.F32.PACK_AB_MERGE_C R186, R15, R10, RZ ;  /* 0x0000000a0fba723e */ /* 0x000fe200048070ff */
[----:B------:R-:W-:Y:S01]  /*5fe0*/  FFMA R14, R81, R95, R14 ;  /* 0x0000005f510e7223 */ /* 0x000fe2000000000e */
[C---:B------:R-:W-:Y:S01]  /*5ff0*/  FMUL R19, R78.reuse, R19 ;  /* 0x000000134e137220 */ /* 0x040fe20000400000 */
[----:B------:R-:W-:Y:S01]  /*6000*/  HADD2.F32 R102, -RZ, R101.H1_H1 ;  /* 0x30000065ff667230 */ /* 0x000fe20000004100 */
[----:B------:R-:W-:Y:S01]  /*6010*/  F2FP.SATFINITE.E4M3.F32.PACK_AB_MERGE_C R186, R9, R8, R186 ;  /* 0x0000000809ba723e */ /* 0x000fe200048070ba */
[----:B------:R-:W-:Y:S02]  /*6020*/  HADD2.F32 R101, -RZ, R103.H0_H0 ;  /* 0x20000067ff657230 */ /* 0x000fe40000004100 */
[C---:B------:R-:W-:Y:S01]  /*6030*/  FFMA R19, R81.reuse, R98, R19 ;  /* 0x0000006251137223 */ /* 0x040fe20000000013 */
[C---:B------:R-:W-:Y:S01]  /*6040*/  FFMA R16, R81.reuse, R97, R16 ;  /* 0x0000006151107223 */ /* 0x040fe20000000010 */
[----:B------:R-:W-:Y:S01]  /*6050*/  FFMA R17, R81, R100, R17 ;  /* 0x0000006451117223 */ /* 0x000fe20000000011 */
[C---:B------:R-:W-:Y:S01]  /*6060*/  FMUL R18, R78.reuse, R22 ;  /* 0x000000164e127220 */ /* 0x040fe20000400000 */
[----:B------:R-:W-:Y:S01]  /*6070*/  F2FP.F16.E4M3.UNPACK_B R135, R161 ;  /* 0x000000a1ff87723e */ /* 0x000fe200020006ff */
        /* <DEDUP_REMOVED lines=10> */
[----:B------:R1:W-:Y:S01]  /*6120*/  STS.128 [R172+UR49+0x4200], R184 ;  /* 0x004200b8ac007988 */ /* 0x0003e20008000c31 */
[----:B------:R-:W-:Y:S01]  /*6130*/  HADD2.F32 R136, -RZ, R135.H1_H1 ;  /* 0x30000087ff887230 */ /* 0x000fe20000004100 */
[----:B------:R-:W-:Y:S01]  /*6140*/  F2FP.SATFINITE.E4M3.F32.PACK_AB_MERGE_C R196, R23, R18, RZ ;  /* 0x0000001217c4723e */ /* 0x000fe200048070ff */
[C---:B------:R-:W-:Y:S01]  /*6150*/  FMUL R22, R78.reuse, R26 ;  /* 0x0000001a4e167220 */ /* 0x040fe20000400000 */
[C---:B------:R-:W-:Y:S01]  /*6160*/  FMUL R27, R78.reuse, R27 ;  /* 0x0000001b4e1b7220 */ /* 0x040fe20000400000 */
[--C-:B------:R-:W-:Y:S01]  /*6170*/  HADD2.F32 R107, -RZ, R109.reuse.H0_H0 ;  /* 0x2000006dff6b7230 */ /* 0x100fe20000004100 */
[----:B------:R-:W-:Y:S01]  /*6180*/  F2FP.SATFINITE.E4M3.F32.PACK_AB_MERGE_C R196, R17, R16, R196 ;  /* 0x0000001011c4723e */ /* 0x000fe200048070c4 */
[C---:B------:R-:W-:Y:S01]  /*6190*/  FFMA R22, R81.reuse, R103, R22 ;  /* 0x0000006751167223 */ /* 0x040fe20000000016 */
[C---:B------:R-:W-:Y:S01]  /*61a0*/  FFMA R27, R81.reuse, R106, R27 ;  /* 0x0000006a511b7223 */ /* 0x040fe2000000001b */
[C---:B------:R-:W-:Y:S01]  /*61b0*/  FFMA R24, R81.reuse, R105, R24 ;  /* 0x0000006951187223 */ /* 0x040fe20000000018 */
[----:B------:R-:W-:Y:S01]  /*61c0*/  F2FP.F16.E4M3.UNPACK_B R137, R161.H1 ;  /* 0x000000a1ff89723e */ /* 0x000fe200030006ff */
[----:B------:R-:W-:Y:S02]  /*61d0*/  HADD2.F32 R110, -RZ, R109.H1_H1 ;  /* 0x3000006dff6e7230 */ /* 0x000fe40000004100 */
[----:B------:R-:W-:Y:S01]  /*61e0*/  FFMA R25, R81, R108, R25 ;  /* 0x0000006c51197223 */ /* 0x000fe20000000019 */
[----:B------:R-:W-:Y:S01]  /*61f0*/  F2FP.SATFINITE.E4M3.F32.PACK_AB_MERGE_C R197, R27, R22, RZ ;  /* 0x000000161bc5723e */ /* 0x000fe200048070ff */
[----:B------:R-:W-:Y:S02]  /*6200*/  HADD2.F32 R109, -RZ, R111.H0_H0 ;  /* 0x2000006fff6d7230 */ /* 0x000fe40000004100 */
[C---:B------:R-:W-:Y:S01]  /*6210*/  FMUL R26, R78.reuse, R30 ;  /* 0x0000001e4e1a7220 */ /* 0x040fe20000400000 */
[C---:B------:R-:W-:Y:S01]  /*6220*/  FMUL R31, R78.reuse, R31 ;  /* 0x0000001f4e1f7220 */ /* 0x040fe20000400000 */
[--C-:B------:R-:W-:Y:S01]  /*6230*/  HADD2.F32 R111, -RZ, R113.reuse.H0_H0 ;  /* 0x20000071ff6f7230 */ /* 0x100fe20000004100 */
[----:B------:R-:W-:Y:S01]  /*6240*/  F2FP.SATFINITE.E4M3.F32.PACK_AB_MERGE_C R197, R21, R20, R197 ;  /* 0x0000001415c5723e */ /* 0x000fe200048070c5 */
[C---:B------:R-:W-:Y:S01]  /*6250*/  FFMA R26, R81.reuse, R107, R26 ;  /* 0x0000006b511a7223 */ /* 0x040fe2000000001a */
[C---:B------:R-:W-:Y:S01]  /*6260*/  FFMA R31, R81.reuse, R110, R31 ;  /* 0x0000006e511f7223 */ /* 0x040fe2000000001f */
[C---:B------:R-:W-:Y:S01]  /*6270*/  FFMA R28, R81.reuse, R109, R28 ;  /* 0x0000006d511c7223 */ /* 0x040fe2000000001c */
[----:B------:R-:W-:Y:S01]  /*6280*/  F2FP.F16.E4M3.UNPACK_B R139, R162 ;  /* 0x000000a2ff8b723e */ /* 0x000fe200020006ff */
[----:B------:R-:W-:Y:S02]  /*6290*/  HADD2.F32 R114, -RZ, R113.H1_H1 ;  /* 0x30000071ff727230 */ /* 0x000fe40000004100 */
[----:B------:R-:W-:Y:S01]  /*62a0*/  FFMA R29, R81, R112, R29 ;  /* 0x00000070511d7223 */ /* 0x000fe2000000001d */
[----:B------:R-:W-:Y:S01]  /*62b0*/  F2FP.SATFINITE.E4M3.F32.PACK_AB_MERGE_C R198, R31, R26, RZ ;  /* 0x0000001a1fc6723e */ /* 0x000fe200048070ff */
[----:B------:R-:W-:Y:S02]  /*62c0*/  HADD2.F32 R113, -RZ, R115.H0_H0 ;  /* 0x20000073ff717230 */ /* 0x000fe40000004100 */
[C---:B------:R-:W-:Y:S01]  /*62d0*/  FMUL R30, R78.reuse, R34 ;  /* 0x000000224e1e7220 */ /* 0x040fe20000400000 */
[----:B------:R-:W-:Y:S01]  /*62e0*/  HADD2.F32 R140, -RZ, R139.H1_H1 ;  /* 0x3000008bff8c7230 */ /* 0x000fe20000004100 */
[----:B------:R-:W-:Y:S01]  /*62f0*/  F2FP.SATFINITE.E4M3.F32.PACK_AB_MERGE_C R198, R25, R24, R198 ;  /* 0x0000001819c6723e */ /* 0x000fe200048070c6 */
[C---:B------:R-:W-:Y:S01]  /*6300*/  FMUL R35, R78.reuse, R35 ;  /* 0x000000234e237220 */ /* 0x040fe20000400000 */
[--C-:B------:R-:W-:Y:S02]  /*6310*/  HADD2.F32 R115, -RZ, R117.reuse.H0_H0 ;  /* 0x20000075ff737230 */ /* 0x100fe40000004100 */
[C---:B------:R-:W-:Y:S01]  /*6320*/  FFMA R30, R81.reuse, R111, R30 ;  /* 0x0000006f511e7223 */ /* 0x040fe2000000001e */
[----:B------:R-:W-:Y:S02]  /*6330*/  HADD2.F32 R118, -RZ, R117.H1_H1 ;  /* 0x30000075ff767230 */ /* 0x000fe40000004100 */
[C---:B------:R-:W-:Y:S01]  /*6340*/  FFMA R35, R81.reuse, R114, R35 ;  /* 0x0000007251237223 */ /* 0x040fe20000000023 */
[C---:B------:R-:W-:Y:S01]  /*6350*/  FFMA R32, R81.reuse, R113, R32 ;  /* 0x0000007151207223 */ /* 0x040fe20000000020 */
[----:B------:R-:W-:Y:S01]  /*6360*/  F2FP.F16.E4M3.UNPACK_B R141, R162.H1 ;  /* 0x000000a2ff8d723e */ /* 0x000fe200030006ff */
[----:B------:R-:W-:Y:S01]  /*6370*/  FFMA R33, R81, R116, R33 ;  /* 0x0000007451217223 */ /* 0x000fe20000000021 */
[----:B------:R-:W-:Y:S01]  /*6380*/  HADD2.F32 R117, -RZ, R119.H0_H0 ;  /* 0x20000077ff757230 */ /* 0x000fe20000004100 */
        /* <DEDUP_REMOVED lines=9> */
[----:B------:R1:W-:Y:S01]  /*6420*/  STS.128 [R204+0x4010], R196 ;  /* 0x004010c4cc007388 */ /* 0x0003e20000000c00 */
[----:B------:R-:W-:Y:S01]  /*6430*/  FFMA R37, R81, R120, R37 ;  /* 0x0000007851257223 */ /* 0x000fe20000000025 */
[----:B------:R-:W-:Y:S01]  /*6440*/  F2FP.SATFINITE.E4M3.F32.PACK_AB_MERGE_C R200, R39, R34, RZ ;  /* 0x0000002227c8723e */ /* 0x000fe200048070ff */
[----:B------:R-:W-:Y:S02]  /*6450*/  HADD2.F32 R122, -RZ, R121.H1_H1 ;  /* 0x30000079ff7a7230 */ /* 0x000fe40000004100 */
[C---:B------:R-:W-:Y:S01]  /*6460*/  FMUL R38, R78.reuse, R42 ;  /* 0x0000002a4e267220 */ /* 0x040fe20000400000 */
[----:B------:R-:W-:Y:S01]  /*6470*/  HADD2.F32 R121, -RZ, R123.H0_H0 ;  /* 0x2000007bff797230 */ /* 0x000fe20000004100 */
[----:B------:R-:W-:Y:S01]  /*6480*/  F2FP.SATFINITE.E4M3.F32.PACK_AB_MERGE_C R200, R33, R32, R200 ;  /* 0x0000002021c8723e */ /* 0x000fe200048070c8 */
[----:B------:R-:W-:Y:S02]  /*6490*/  HADD2.F32 R144, -RZ, R143.H1_H1 ;  /* 0x3000008fff907230 */ /* 0x000fe40000004100 */
[C---:B------:R-:W-:Y:S01]  /*64a0*/  FFMA R38, R81.reuse, R119, R38 ;  /* 0x0000007751267223 */ /* 0x040fe20000000026 */
[C---:B------:R-:W-:Y:S01]  /*64b0*/  FMUL R43, R78.reuse, R43 ;  /* 0x0000002b4e2b7220 */ /* 0x040fe20000400000 */
[--C-:B------:R-:W-:Y:S02]  /*64c0*/  HADD2.F32 R123, -RZ, R125.reuse.H0_H0 ;  /* 0x2000007dff7b7230 */ /* 0x100fe40000004100 */
[C---:B------:R-:W-:Y:S01]  /*64d0*/  FMUL R42, R78.reuse, R46 ;  /* 0x0000002e4e2a7220 */ /* 0x040fe20000400000 */
[----:B------:R-:W-:Y:S02]  /*64e0*/  HADD2.F32 R126, -RZ, R125.H1_H1 ;  /* 0x3000007dff7e7230 */ /* 0x000fe40000004100 */
[C---:B------:R-:W-:Y:S01]  /*64f0*/  FFMA R43, R81.reuse, R122, R43 ;  /* 0x0000007a512b7223 */ /* 0x040fe2000000002b */
[----:B------:R-:W-:Y:S01]  /*6500*/  F2FP.F16.E4M3.UNPACK_B R145, R163.H1 ;  /* 0x000000a3ff91723e */ /* 0x000fe200030006ff */
[C---:B------:R-:W-:Y:S01]  /*6510*/  FFMA R40, R81.reuse, R121, R40 ;  /* 0x0000007951287223 */ /* 0x040fe20000000028 */
[----:B------:R-:W-:Y:S01]  /*6520*/  FFMA R41, R81, R124, R41 ;  /* 0x0000007c51297223 */ /* 0x000fe20000000029 */
[----:B------:R-:W-:Y:S01]  /*6530*/  ISETP.NE.AND P0, PT, R193, RZ, PT ;  /* 0x000000ffc100720c */ /* 0x000fe20003f05270 */
[----:B------:R-:W-:Y:S01]  /*6540*/  HADD2.F32 R125, -RZ, R127.H0_H0 ;  /* 0x2000007fff7d7230 */ /* 0x000fe20000004100 */
[----:B------:R-:W-:Y:S01]  /*6550*/  F2FP.SATFINITE.E4M3.F32.PACK_AB_MERGE_C R201, R43, R38, RZ ;  /* 0x000000262bc9723e */ /* 0x000fe200048070ff */
[----:B------:R-:W-:Y:S01]  /*6560*/  FFMA R42, R81, R123, R42 ;  /* 0x0000007b512a7223 */ /* 0x000fe2000000002a */
[C---:B------:R-:W-:Y:S01]  /*6570*/  FMUL R47, R78.reuse, R47 ;  /* 0x0000002f4e2f7220 */ /* 0x040fe20000400000 */
[--C-:B------:R-:W-:Y:S01]  /*6580*/  HADD2.F32 R127, -RZ, R129.reuse.H0_H0 ;  /* 0x20000081ff7f7230 */ /* 0x100fe20000004100 */
[----:B------:R-:W-:Y:S01]  /*6590*/  F2FP.SATFINITE.E4M3.F32.PACK_AB_MERGE_C R201, R37, R36, R201 ;  /* 0x0000002425c9723e */ /* 0x000fe200048070c9 */
[----:B------:R-:W-:Y:S02]  /*65a0*/  HADD2.F32 R130, -RZ, R129.H1_H1 ;  /* 0x30000081ff827230 */ /* 0x000fe40000004100 */
[C---:B------:R-:W-:Y:S01]  /*65b0*/  FFMA R47, R81.reuse, R126, R47 ;  /* 0x0000007e512f7223 */ /* 0x040fe2000000002f */
[C---:B------:R-:W-:Y:S01]  /*65c0*/  FFMA R44, R81.reuse, R125, R44 ;  /* 0x0000007d512c7223 */ /* 0x040fe2000000002c */
[C---:B------:R-:W-:Y:S01]  /*65d0*/  FFMA R45, R81.reuse, R128, R45 ;  /* 0x00000080512d7223 */ /* 0x040fe2000000002d */
[----:B------:R-:W-:Y:S02]  /*65e0*/  HADD2.F32 R129, -RZ, R131.H0_H0 ;  /* 0x20000083ff817230 */ /* 0x000fe40000004100 */
[C---:B------:R-:W-:Y:S01]  /*65f0*/  FMUL R46, R78.reuse, R50 ;  /* 0x000000324e2e7220 */ /* 0x040fe20000400000 */
[C---:B------:R-:W-:Y:S01]  /*6600*/  FMUL R51, R78.reuse, R51 ;  /* 0x000000334e337220 */ /* 0x040fe20000400000 */
[--C-:B------:R-:W-:Y:S02]  /*6610*/  HADD2.F32 R131, -RZ, R133.reuse.H0_H0 ;  /* 0x20000085ff837230 */ /* 0x100fe40000004100 */
[C---:B------:R-:W-:Y:S01]  /*6620*/  FMUL R50, R78.reuse, R54 ;  /* 0x000000364e327220 */ /* 0x040fe20000400000 */
[C---:B------:R-:W-:Y:S01]  /*6630*/  FFMA R46, R81.reuse, R127, R46 ;  /* 0x0000007f512e7223 */ /* 0x040fe2000000002e */
[----:B------:R-:W-:Y:S02]  /*6640*/  HADD2.F32 R134, -RZ, R133.H1_H1 ;  /* 0x30000085ff867230 */ /* 0x000fe40000004100 */
[C---:B------:R-:W-:Y:S01]  /*6650*/  FFMA R51, R81.reuse, R130, R51 ;  /* 0x0000008251337223 */ /* 0x040fe20000000033 */
[----:B------:R-:W-:Y:S02]  /*6660*/  HADD2.F32 R133, -RZ, R135.H0_H0 ;  /* 0x20000087ff857230 */ /* 0x000fe40000004100 */
[C---:B------:R-:W-:Y:S01]  /*6670*/  FMUL R55, R78.reuse, R55 ;  /* 0x000000374e377220 */ /* 0x040fe20000400000 */
[C---:B------:R-:W-:Y:S01]  /*6680*/  FFMA R48, R81.reuse, R129, R48 ;  /* 0x0000008151307223 */ /* 0x040fe20000000030 */
[C---:B------:R-:W-:Y:S01]  /*6690*/  FFMA R49, R81.reuse, R132, R49 ;  /* 0x0000008451317223 */ /* 0x040fe20000000031 */
[--C-:B------:R-:W-:Y:S02]  /*66a0*/  HADD2.F32 R135, -RZ, R137.reuse.H0_H0 ;  /* 0x20000089ff877230 */ /* 0x100fe40000004100 */
[C---:B------:R-:W-:Y:S01]  /*66b0*/  FFMA R50, R81.reuse, R131, R50 ;  /* 0x0000008351327223 */ /* 0x040fe20000000032 */
[----:B------:R-:W-:Y:S02]  /*66c0*/  HADD2.F32 R138, -RZ, R137.H1_H1 ;  /* 0x30000089ff8a7230 */ /* 0x000fe40000004100 */
[C---:B------:R-:W-:Y:S01]  /*66d0*/  FMUL R54, R78.reuse, R58 ;  /* 0x0000003a4e367220 */ /* 0x040fe20000400000 */
[----:B------:R-:W-:Y:S02]  /*66e0*/  HADD2.F32 R137, -RZ, R139.H0_H0 ;  /* 0x2000008bff897230 */ /* 0x000fe40000004100 */
[C---:B------:R-:W-:Y:S01]  /*66f0*/  FFMA R55, R81.reuse, R134, R55 ;  /* 0x0000008651377223 */ /* 0x040fe20000000037 */
        /* <DEDUP_REMOVED lines=16> */
[----:B------:R-:W-:Y:S01]  /*6800*/  FFMA R63, R81, R142, R63 ;  /* 0x0000008e513f7223 */ /* 0x000fe2000000003f */
[----:B------:R-:W-:Y:S01]  /*6810*/  FMUL R67, R78, R67 ;  /* 0x000000434e437220 */ /* 0x000fe20000400000 */
[----:B------:R-:W-:Y:S01]  /*6820*/  F2FP.SATFINITE.E4M3.F32.PACK_AB_MERGE_C R202, R47, R42, RZ ;  /* 0x0000002a2fca723e */ /* 0x000fe200048070ff */
[----:B------:R-:W-:Y:S01]  /*6830*/  FFMA R60, R81, R141, R60 ;  /* 0x0000008d513c7223 */ /* 0x000fe2000000003c */
[----:B------:R-:W-:Y:S01]  /*6840*/  F2FP.SATFINITE.E4M3.F32.PACK_AB_MERGE_C R203, R51, R46, RZ ;  /* 0x0000002e33cb723e */ /* 0x000fe200048070ff */
[C---:B------:R-:W-:Y:S01]  /*6850*/  FFMA R61, R81.reuse, R144, R61 ;  /* 0x00000090513d7223 */ /* 0x040fe2000000003d */
[C---:B------:R-:W-:Y:S01]  /*6860*/  FFMA R62, R81.reuse, R143, R62 ;  /* 0x0000008f513e7223 */ /* 0x040fe2000000003e */
[----:B------:R-:W-:Y:S01]  /*6870*/  FFMA R67, R81, R146, R67 ;  /* 0x0000009251437223 */ /* 0x000fe20000000043 */
[----:B------:R-:W-:Y:S02]  /*6880*/  F2FP.SATFINITE.E4M3.F32.PACK_AB_MERGE_C R202, R41, R40, R202 ;  /* 0x0000002829ca723e */ /* 0x000fe400048070ca */
[----:B------:R-:W-:Y:S02]  /*6890*/  F2FP.SATFINITE.E4M3.F32.PACK_AB_MERGE_C R203, R45, R44, R203 ;  /* 0x0000002c2dcb723e */ /* 0x000fe400048070cb */
[----:B------:R-:W-:Y:S02]  /*68a0*/  F2FP.SATFINITE.E4M3.F32.PACK_AB_MERGE_C R212, R55, R50, RZ ;  /* 0x0000003237d4723e */ /* 0x000fe400048070ff */
[----:B------:R-:W-:Y:S01]  /*68b0*/  F2FP.SATFINITE.E4M3.F32.PACK_AB_MERGE_C R213, R59, R54, RZ ;  /* 0x000000363bd5723e */ /* 0x000fe200048070ff */
[----:B------:R1:W-:Y:S01]  /*68c0*/  STS.128 [R206+0x4020], R200 ;  /* 0x004020c8ce007388 */ /* 0x0003e20000000c00 */
[----:B------:R-:W-:Y:S02]  /*68d0*/  F2FP.SATFINITE.E4M3.F32.PACK_AB_MERGE_C R214, R63, R58, RZ ;  /* 0x0000003a3fd6723e */ /* 0x000fe400048070ff */
[----:B------:R-:W-:Y:S02]  /*68e0*/  F2FP.SATFINITE.E4M3.F32.PACK_AB_MERGE_C R215, R67, R62, RZ ;  /* 0x0000003e43d7723e */ /* 0x000fe400048070ff */
[----:B------:R-:W-:Y:S02]  /*68f0*/  F2FP.SATFINITE.E4M3.F32.PACK_AB_MERGE_C R212, R49, R48, R212 ;  /* 0x0000003031d4723e */ /* 0x000fe400048070d4 */
[----:B------:R-:W-:Y:S02]  /*6900*/  F2FP.SATFINITE.E4M3.F32.PACK_AB_MERGE_C R213, R53, R52, R213 ;  /* 0x0000003435d5723e */ /* 0x000fe400048070d5 */
[----:B------:R-:W-:Y:S02]  /*6910*/  F2FP.SATFINITE.E4M3.F32.PACK_AB_MERGE_C R214, R57, R56, R214 ;  /* 0x0000003839d6723e */ /* 0x000fe400048070d6 */
[----:B------:R-:W-:Y:S02]  /*6920*/  F2FP.SATFINITE.E4M3.F32.PACK_AB_MERGE_C R215, R61, R60, R215 ;  /* 0x0000003c3dd7723e */ /* 0x000fe400048070d7 */
[----:B------:R-:W-:Y:S02]  /*6930*/  LEA R210, R181, UR49, 0x3 ;  /* 0x00000031b5d27c11 */ /* 0x000fe4000f8e18ff */
[----:B------:R-:W-:Y:S01]  /*6940*/  @P6 SHF.L.U32 R221, R180, 0x1f, RZ ;  /* 0x0000001fb4dd6819 */ /* 0x000fe200000006ff */
[----:B------:R1:W-:Y:S01]  /*6950*/  STS.128 [R205+0x4010], R212 ;  /* 0x004010d4cd007388 */ /* 0x0003e20000000c00 */
[----:B------:R-:W-:Y:S01]  /*6960*/  @!PT LDS RZ, [RZ] ;  /* 0x00000000fffff984 */ /* 0x000fe20000000800 */
[----:B------:R-:W-:Y:S01]  /*6970*/  @!PT LDS RZ, [RZ] ;  /* 0x00000000fffff984 */ /* 0x000fe20000000800 */
[----:B------:R-:W-:Y:S01]  /*6980*/  @!PT LDS RZ, [RZ] ;  /* 0x00000000fffff984 */ /* 0x000fe20000000800 */
[----:B------:R-:W-:Y:S01]  /*6990*/  @!PT LDS RZ, [RZ] ;  /* 0x00000000fffff984 */ /* 0x000fe20000000800 */
[----:B------:R2:W-:Y:S07]  /*69a0*/  MEMBAR.ALL.CTA ;  /* 0x0000000000007992 */ /* 0x0005ee0000008000 */
[----:B--2---:R-:W2:Y:S02]  /*69b0*/  FENCE.VIEW.ASYNC.S ;  /* 0x00000000000073c6 */ /* 0x004ea40000000000 */
[----:B--2---:R-:W-:Y:S06]  /*69c0*/  BAR.SYNC.DEFER_BLOCKING 0x1, 0x80 ;  /* 0x0042000000007b1d */ /* 0x004fec0000010000 */
[----:B------:R-:W-:Y:S05]  /*69d0*/  @P0 BRA `(.L_x_95) ;  /* 0x0000000000280947 */ /* 0x000fea0003800000 */
[----:B------:R-:W-:Y:S02]  /*69e0*/  UIADD3 UR4, UPT, UPT, UR49, 0x4200, URZ ;  /* 0x0000420031047890 */ /* 0x000fe4000fffe0ff */
[----:B------:R-:W-:Y:S01]  /*69f0*/  UIADD3 UR6, UP0, UPT, UR52, 0x680, URZ ;  /* 0x0000068034067890 */ /* 0x000fe2000ff1e0ff */
[----:B------:R-:W-:Y:S03]  /*6a00*/  UMOV UR43, UR36 ;  /* 0x00000024002b7c82 */ /* 0x000fe60008000000 */
[----:B------:R-:W-:Y:S01]  /*6a10*/  MOV R192, UR4 ;  /* 0x0000000400c07c02 */ /* 0x000fe20008000f00 */
[----:B------:R-:W-:Y:S03]  /*6a20*/  UIADD3.X UR7, UPT, UPT, URZ, UR53, URZ, UP0, !UPT ;  /* 0x00000035ff077290 */ /* 0x000fe600087fe4ff */
[----:B------:R-:W-:Y:S11]  /*6a30*/  R2UR UR40, R192 ;  /* 0x00000000c02872ca */ /* 0x000ff600000e0000 */
[----:B------:R-:W-:Y:S02]  /*6a40*/  @!UPT UIADD3 URZ, UPT, UPT, URZ, URZ, URZ ;  /* 0x000000fffffff290 */ /* 0x000fe4000fffe0ff */
[----:B------:R2:W-:Y:S01]  /*6a50*/  UTMASTG.3D [UR40], [UR6] ;  /* 0x00000028060073b5 */ /* 0x0005e20008010000 */
[----:B------:R0:W-:Y:S01]  /*6a60*/  UTMACMDFLUSH ;  /* 0x00000000000079b7 */ /* 0x0001e20000000000 */
[----:B--2---:R-:W-:Y:S04]  /*6a70*/  DEPBAR.LE SB0, 0x1 ;  /* 0x000080400000791a */ /* 0x004fe80000000000 */
.L_x_95:
[----:B------:R-:W-:Y:S05]  /*6a80*/  BSYNC.RECONVERGENT B0 ;  /* 0x0000000000007941 */ /* 0x000fea0003800200 */
.L_x_94:
[----:B------:R-:W-:Y:S06]  /*6a90*/  BAR.SYNC.DEFER_BLOCKING 0x1, 0x80 ;  /* 0x0042000000007b1d */ /* 0x000fec0000010000 */
[----:B------:R-:W2:Y:S01]  /*6aa0*/  @P6 SYNCS.PHASECHK.TRANS64.TRYWAIT P0, [R210+URZ+0x30], R221 ;  /* 0x000030ddd20065a7 */ /* 0x000ea200080011ff */
[----:B------:R-:W-:Y:S01]  /*6ab0*/  BSSY B1, `(.L_x_96) ;  /* 0x0000023000017945 */ /* 0x000fe20003800000 */
[----:B--2---:R-:W-:Y:S03]  /*6ac0*/  @P6 SEL R208, RZ, 0x1, !P0 ;  /* 0x00000001ffd06807 */ /* 0x004fe60004000000 */
[----:B------:R-:W-:Y:S05]  /*6ad0*/  @!P6 BRA `(.L_x_97) ;  /* 0x000000000080e947 */ /* 0x000fea0003800000 */
[----:B------:R-:W-:Y:S01]  /*6ae0*/  ISETP.NE.AND P1, PT, R209, RZ, PT ;  /* 0x000000ffd100720c */ /* 0x000fe20003f25270 */
[----:B------:R-:W-:Y:S01]  /*6af0*/  BSSY B0, `(.L_x_98) ;  /* 0x000000a000007945 */ /* 0x000fe20003800000 */
[----:B------:R-:W-:Y:S11]  /*6b00*/  ISETP.NE.AND P0, PT, R208, RZ, PT ;  /* 0x000000ffd000720c */ /* 0x000ff60003f05270 */
[----:B------:R-:W-:Y:S04]  /*6b10*/  @P1 IMAD R0, R181, 0x2000, R190 ;  /* 0x00002000b5001824 */ /* 0x000fe800078e02be */
[C---:B------:R-:W-:Y:S01]  /*6b20*/  @P1 IMAD.IADD R2, R0.reuse, 0x1, R211 ;  /* 0x0000000100021824 */ /* 0x040fe200078e02d3 */
[----:B------:R-:W-:Y:S03]  /*6b30*/  @P1 IADD3 R219, PT, PT, R0, R219, RZ ;  /* 0x000000db00db1210 */ /* 0x000fe60007ffe0ff */
[----:B------:R-:W-:Y:S01]  /*6b40*/  @P1 IMAD.IADD R217, R217, 0x1, R2 ;  /* 0x00000001d9d91824 */ /* 0x000fe200078e0202 */
[----:B------:R-:W-:Y:S06]  /*6b50*/  @P0 BRA `(.L_x_99) ;  /* 0x00000000000c0947 */ /* 0x000fec0003800000 */
[----:B------:R-:W-:Y:S04]  /*6b60*/  SHF.L.U32 R3, R180, 0x1f, RZ ;  /* 0x0000001fb4037819 */ /* 0x000fe800000006ff */
[----:B------:R-:W2:Y:S02]  /*6b70*/  SYNCS.PHASECHK.TRANS64.TRYWAIT P0, [R210+URZ+0x30], R3 ;  /* 0x00003003d20075a7 */ /* 0x000ea400080011ff */
[----:B--2---:R-:W-:Y:S05]  /*6b80*/  @!P0 BRA `(.L_x_100) ;  /* 0x0000001c00a08947 */ /* 0x004fea0003800000 */
.L_x_99:
[----:B------:R-:W-:Y:S05]  /*6b90*/  BSYNC B0 ;  /* 0x0000000000007941 */ /* 0x000fea0003800000 */
.L_x_98:
[----:B------:R-:W-:Y:S01]  /*6ba0*/  ISETP.NE.AND P0, PT, R209, RZ, PT ;  /* 0x000000ffd100720c */ /* 0x000fe20003f05270 */
[----:B--2---:R-:W-:Y:S02]  /*6bb0*/  VIADD R210, R210, 0x40 ;  /* 0x00000040d2d27836 */ /* 0x004fe40000000000 */
[----:B------:R-:W-:Y:S02]  /*6bc0*/  IMAD.U32 R3, RZ, RZ, UR37 ;  /* 0x00000025ff037e24 */ /* 0x000fe4000f8e00ff */
[----:B------:R-:W-:Y:S03]  /*6bd0*/  VIADD R181, R181, 0x1 ;  /* 0x00000001b5b57836 */ /* 0x000fe60000000000 */
[----:B------:R-:W-:Y:S05]  /*6be0*/  PRMT R3, R3, 0x654, R210 ;  /* 0x0000065403037816 */ /* 0x000fea00000000d2 */
[----:B------:R2:W3:Y:S04]  /*6bf0*/  @P0 LDS.128 R148, [R0] ;  /* 0x0000000000940984 */ /* 0x0004e80000000c00 */
[----:B------:R2:W4:Y:S04]  /*6c00*/  @P0 LDS.128 R152, [R2+0x10] ;  /* 0x0000100002980984 */ /* 0x0005280000000c00 */
        /* <DEDUP_REMOVED lines=9> */
[----:B------:R-:W-:Y:S01]  /*6ca0*/  SEL R181, R181, RZ, P0 ;  /* 0x000000ffb5b57207 */ /* 0x000fe20000000000 */
[----:B-----5:R5:W-:Y:S02]  /*6cb0*/  SYNCS.ARRIVE.TRANS64.RED.A1T0 RZ, [R3+URZ], RZ ;  /* 0x000000ff03ff79a7 */ /* 0x020be400081004ff */
[----:B-----5:R-:W-:Y:S04]  /*6cc0*/  SEL R3, RZ, 0x1, P0 ;  /* 0x00000001ff037807 */ /* 0x020fe80000000000 */
[----:B--234-:R-:W-:Y:S02]  /*6cd0*/  LOP3.LUT R180, R180, R3, RZ, 0x3c, !PT ;  /* 0x00000003b4b47212 */ /* 0x01cfe400078e3cff */
.L_x_97:
[----:B------:R-:W-:Y:S05]  /*6ce0*/  BSYNC B1 ;  /* 0x0000000000017941 */ /* 0x000fea0003800000 */
.L_x_96:
[----:B------:R-:W-:Y:S05]  /*6cf0*/  VIADD R0, R80, 0x40 ;  /* 0x0000004050007836 */ /* 0x000fea0000000000 */
[----:B------:R-:W-:Y:S04]  /*6d00*/  SHF.R.U32.HI R0, RZ, 0x15, R0 ;  /* 0x00000015ff007819 */ /* 0x000fe80000011600 */
[----:B------:R-:W-:Y:S11]  /*6d10*/  LOP3.LUT P0, RZ, R0, 0x3, R173, 0x48, !PT ;  /* 0x0000000300ff7812 */ /* 0x000ff600078048ad */
[----:B------:R-:W-:Y:S02]  /*6d20*/  @!UPT UIADD3 URZ, UPT, UPT, URZ, URZ, URZ ;  /* 0x000000fffffff290 */ /* 0x000fe4000fffe0ff */
[----:B------:R-:W-:Y:S05]  /*6d30*/  @!P0 BRA `(.L_x_101) ;  /* 0x0000000000408947 */ /* 0x000fea0003800000 */
[----:B------:R-:W2:Y:S01]  /*6d40*/  LDCU.64 UR8, c[0x4][0x70] ;  /* 0x01000e00ff0877ac */ /* 0x000ea20008000a00 */
[----:B------:R-:W-:Y:S01]  /*6d50*/  MOV R3, 0x0 ;  /* 0x0000000000037802 */ /* 0x000fe20000000f00 */
[----:B------:R-:W-:Y:S02]  /*6d60*/  HFMA2 R12, -RZ, RZ, 0, 5.9604644775390625e-08 ;  /* 0x00000001ff0c7431 */ /* 0x000fe400000001ff */
[----:B------:R-:W-:Y:S02]  /*6d70*/  IMAD.MOV.U32 R8, RZ, RZ, 0x192 ;  /* 0x00000192ff087424 */ /* 0x000fe400078e00ff */
[----:B------:R-:W-:Y:S01]  /*6d80*/  IMAD.MOV.U32 R13, RZ, RZ, RZ ;  /* 0x000000ffff0d7224 */ /* 0x000fe200078e00ff */
[----:B------:R-:W3:Y:S01]  /*6d90*/  LDCU.64 UR6, c[0x4][0x78] ;  /* 0x01000f00ff0677ac */ /* 0x000ee20008000a00 */
[----:B------:R-:W4:Y:S01]  /*6da0*/  LDC.64 R2, c[0x4][R3] ;  /* 0x0100000003027b82 */ /* 0x000f220000000a00 */
[----:B------:R-:W5:Y:S01]  /*6db0*/  LDCU.64 UR4, c[0x4][0x10] ;  /* 0x01000200ff0477ac */ /* 0x000f620008000a00 */
[----:B--2---:R-:W-:Y:S01]  /*6dc0*/  MOV R5, UR9 ;  /* 0x0000000900057c02 */ /* 0x004fe20008000f00 */
[----:B------:R-:W-:Y:S01]  /*6dd0*/  IMAD.U32 R4, RZ, RZ, UR8 ;  /* 0x00000008ff047e24 */ /* 0x000fe2000f8e00ff */
[----:B---3--:R-:W-:Y:S01]  /*6de0*/  MOV R7, UR7 ;  /* 0x0000000700077c02 */ /* 0x008fe20008000f00 */
[----:B------:R-:W-:Y:S01]  /*6df0*/  IMAD.U32 R6, RZ, RZ, UR6 ;  /* 0x00000006ff067e24 */ /* 0x000fe2000f8e00ff */
[----:B-----5:R-:W-:Y:S01]  /*6e00*/  MOV R11, UR5 ;  /* 0x00000005000b7c02 */ /* 0x020fe20008000f00 */
[----:B------:R-:W-:Y:S02]  /*6e10*/  IMAD.U32 R10, RZ, RZ, UR4 ;  /* 0x00000004ff0a7e24 */ /* 0x000fe4000f8e00ff */
[----:B------:R-:W-:Y:S07]  /*6e20*/  LEPC R20, `(.L_x_101) ;  /* 0x000000001014794e */ /* 0x000fee0000000000 */
[----:B-1--4-:R-:W-:Y:S05]  /*6e30*/  CALL.ABS.NOINC R2 ;  /* 0x0000000002007343 */ /* 0x012fea0003c00000 */
.L_x_101:
[----:B------:R-:W-:Y:S01]  /*6e40*/  ISETP.NE.AND P0, PT, R193, RZ, PT ;  /* 0x000000ffc100720c */ /* 0x000fe20003f05270 */
[----:B------:R-:W-:Y:S05]  /*6e50*/  WARPSYNC.ALL ;  /* 0x0000000000007948 */ /* 0x000fea0003800000 */
[----:B------:R-:W-:Y:S01]  /*6e60*/  R2UR UR4, R80 ;  /* 0x00000000500472ca */ /* 0x000fe200000e0000 */
[----:B------:R-:W-:Y:S01]  /*6e70*/  BSSY.RECONVERGENT B0, `(.L_x_102) ;  /* 0x000011d000007945 */ /* 0x000fe20003800200 */
[----:B------:R-:W-:Y:S02]  /*6e80*/  F2FP.F16.E4M3.UNPACK_B R11, R149 ;  /* 0x00000095ff0b723e */ /* 0x000fe400020006ff */
[----:B------:R-:W-:Y:S02]  /*6e90*/  F2FP.F16.E4M3.UNPACK_B R10, R150 ;  /* 0x00000096ff0a723e */ /* 0x000fe400020006ff */
[----:B------:R-:W-:Y:S01]  /*6ea0*/  F2FP.F16.E4M3.UNPACK_B R9, R151 ;  /* 0x00000097ff09723e */ /* 0x000fe200020006ff */
[--C-:B------:R-:W-:Y:S01]  /*6eb0*/  HADD2.F32 R83, -RZ, R11.reuse.H0_H0 ;  /* 0x2000000bff537230 */ /* 0x100fe20000004100 */
[----:B------:R-:W-:Y:S01]  /*6ec0*/  F2FP.F16.E4M3.UNPACK_B R8, R152 ;  /* 0x00000098ff08723e */ /* 0x000fe200020006ff */
[----:B------:R-:W-:Y:S01]  /*6ed0*/  HADD2.F32 R84, -RZ, R11.H1_H1 ;  /* 0x3000000bff547230 */ /* 0x000fe20000004100 */
[----:B------:R-:W-:Y:S01]  /*6ee0*/  F2FP.F16.E4M3.UNPACK_B R7, R153 ;  /* 0x00000099ff07723e */ /* 0x000fe200020006ff */
[--C-:B------:R-:W-:Y:S01]  /*6ef0*/  HADD2.F32 R87, -RZ, R10.reuse.H0_H0 ;  /* 0x2000000aff577230 */ /* 0x100fe20000004100 */
[----:B------:R-:W-:Y:S01]  /*6f00*/  F2FP.F16.E4M3.UNPACK_B R6, R154 ;  /* 0x0000009aff06723e */ /* 0x000fe200020006ff */
[----:B------:R-:W-:Y:S01]  /*6f10*/  HADD2.F32 R88, -RZ, R10.H1_H1 ;  /* 0x3000000aff587230 */ /* 0x000fe20000004100 */
[----:B------:R-:W-:Y:S01]  /*6f20*/  F2FP.F16.E4M3.UNPACK_B R5, R155 ;  /* 0x0000009bff05723e */ /* 0x000fe200020006ff */
[--C-:B------:R-:W-:Y:S01]  /*6f30*/  HADD2.F32 R91, -RZ, R9.reuse.H0_H0 ;  /* 0x20000009ff5b7230 */ /* 0x100fe20000004100 */
[----:B-1----:R-:W-:Y:S01]  /*6f40*/  F2FP.F16.E4M3.UNPACK_B R4, R156 ;  /* 0x0000009cff04723e */ /* 0x002fe200020006ff */
[----:B------:R-:W-:Y:S01]  /*6f50*/  HADD2.F32 R92, -RZ, R9.H1_H1 ;  /* 0x30000009ff5c7230 */ /* 0x000fe20000004100 */
[-C--:B------:R-:W-:Y:S01]  /*6f60*/  F2FP.F16.E4M3.UNPACK_B R2, R148.reuse ;  /* 0x00000094ff02723e */ /* 0x080fe200020006ff */
[--C-:B------:R-:W-:Y:S01]  /*6f70*/  HADD2.F32 R95, -RZ, R8.reuse.H0_H0 ;  /* 0x20000008ff5f7230 */ /* 0x100fe20000004100 */
[----:B------:R-:W-:Y:S01]  /*6f80*/  F2FP.F16.E4M3.UNPACK_B R148, R148.H1 ;  /* 0x00000094ff94723e */ /* 0x000fe200030006ff */
[----:B------:R-:W-:Y:S01]  /*6f90*/  HADD2.F32 R97, -RZ, R8.H1_H1 ;  /* 0x30000008ff617230 */ /* 0x000fe20000004100 */
[----:B------:R-:W-:Y:S01]  /*6fa0*/  F2FP.F16.E4M3.UNPACK_B R149, R149.H1 ;  /* 0x00000095ff95723e */ /* 0x000fe200030006ff */
[--C-:B------:R-:W-:Y:S01]  /*6fb0*/  HADD2.F32 R98, -RZ, R7.reuse.H0_H0 ;  /* 0x20000007ff627230 */ /* 0x100fe20000004100 */
[----:B------:R-:W-:Y:S01]  /*6fc0*/  F2FP.F16.E4M3.UNPACK_B R150, R150.H1 ;  /* 0x00000096ff96723e */ /* 0x000fe200030006ff */
[----:B------:R-:W-:Y:S01]  /*6fd0*/  HADD2.F32 R101, -RZ, R7.H1_H1 ;  /* 0x30000007ff657230 */ /* 0x000fe20000004100 */
[----:B------:R-:W-:Y:S01]  /*6fe0*/  F2FP.F16.E4M3.UNPACK_B R151, R151.H1 ;  /* 0x00000097ff97723e */ /* 0x000fe200030006ff */
[--C-:B------:R-:W-:Y:S01]  /*6ff0*/  HADD2.F32 R102, -RZ, R6.reuse.H0_H0 ;  /* 0x20000006ff667230 */ /* 0x100fe20000004100 */
[----:B------:R-:W-:Y:S01]  /*7000*/  F2FP.F16.E4M3.UNPACK_B R138, R163 ;  /* 0x000000a3ff8a723e */ /* 0x000fe200020006ff */
[----:B------:R-:W-:Y:S01]  /*7010*/  HADD2.F32 R105, -RZ, R6.H1_H1 ;  /* 0x30000006ff697230 */ /* 0x000fe20000004100 */
[----:B------:R-:W-:Y:S01]  /*7020*/  R2UR UR5, R207 ;  /* 0x00000000cf0572ca */ /* 0x000fe200000e0000 */
        /* <DEDUP_REMOVED lines=8> */
[----:B------:R-:W1:Y:S01]  /*70b0*/  LDTM.x64 R4, tmem[UR4+0x40] ;  /* 0x00004004000479ee */ /* 0x000e620008340000 */
[--C-:B------:R-:W-:Y:S01]  /*70c0*/  HADD2.F32 R0, -RZ, R2.reuse.H0_H0 ;  /* 0x20000002ff007230 */ /* 0x100fe20000004100 */
[----:B------:R-:W-:Y:S01]  /*70d0*/  NOP ;  /* 0x0000000000007918 */ /* 0x000fe20000000000 */
[----:B------:R-:W-:Y:S01]  /*70e0*/  HADD2.F32 R2, -RZ, R2.H1_H1 ;  /* 0x30000002ff027230 */ /* 0x000fe20000004100 */
[----:B------:R-:W-:Y:S01]  /*70f0*/  UIADD3 UR5, UPT, UPT, UR5, 0xa0, URZ ;  /* 0x000000a005057890 */ /* 0x000fe2000fffe0ff */
[--C-:B------:R-:W-:Y:S01]  /*7100*/  HADD2.F32 R86, -RZ, R149.reuse.H1_H1 ;  /* 0x30000095ff567230 */ /* 0x100fe20000004100 */
[----:B------:R-:W-:Y:S01]  /*7110*/  F2FP.F16.E4M3.UNPACK_B R132, R161 ;  /* 0x000000a1ff84723e */ /* 0x000fe200020006ff */
[--C-:B------:R-:W-:Y:S01]  /*7120*/  HADD2.F32 R114, -RZ, R116.reuse.H0_H0 ;  /* 0x20000074ff727230 */ /* 0x100fe20000004100 */
[----:B------:R-:W-:Y:S01]  /*7130*/  UPRMT UR5, UR37, 0x654, UR5 ;  /* 0x0000065425057896 */ /* 0x000fe20008000005 */
[----:B------:R-:W-:Y:S01]  /*7140*/  HADD2.F32 R117, -RZ, R116.H1_H1 ;  /* 0x30000074ff757230 */ /* 0x000fe20000004100 */
[----:B------:R-:W-:Y:S01]  /*7150*/  F2FP.F16.E4M3.UNPACK_B R136, R162 ;  /* 0x000000a2ff88723e */ /* 0x000fe200020006ff */
[--C-:B------:R-:W-:Y:S01]  /*7160*/  HADD2.F32 R118, -RZ, R120.reuse.H0_H0 ;  /* 0x20000078ff767230 */ /* 0x100fe20000004100 */
[----:B------:R-:W-:Y:S01]  /*7170*/  F2FP.F16.E4M3.UNPACK_B R152, R152.H1 ;  /* 0x00000098ff98723e */ /* 0x000fe200030006ff */
[----:B------:R-:W-:Y:S01]  /*7180*/  HADD2.F32 R121, -RZ, R120.H1_H1 ;  /* 0x30000078ff797230 */ /* 0x000fe20000004100 */
[----:B------:R-:W-:Y:S01]  /*7190*/  F2FP.F16.E4M3.UNPACK_B R153, R153.H1 ;  /* 0x00000099ff99723e */ /* 0x000fe200030006ff */
[--C-:B------:R-:W-:Y:S01]  /*71a0*/  HADD2.F32 R122, -RZ, R124.reuse.H0_H0 ;  /* 0x2000007cff7a7230 */ /* 0x100fe20000004100 */
[----:B------:R-:W-:Y:S01]  /*71b0*/  F2FP.F16.E4M3.UNPACK_B R154, R154.H1 ;  /* 0x0000009aff9a723e */ /* 0x000fe200030006ff */
[----:B-1----:R-:W-:Y:S01]  /*71c0*/  SYNCS.ARRIVE.TRANS64.RED.A1T0 RZ, [UR5], RZ ;  /* 0x000000ffffff79a7 */ /* 0x002fe20008100405 */
[----:B------:R-:W-:Y:S01]  /*71d0*/  HADD2.F32 R125, -RZ, R124.H1_H1 ;  /* 0x3000007cff7d7230 */ /* 0x000fe20000004100 */
[----:B------:R-:W-:Y:S01]  /*71e0*/  F2FP.F16.E4M3.UNPACK_B R155, R155.H1 ;  /* 0x0000009bff9b723e */ /* 0x000fe200030006ff */
[--C-:B------:R-:W-:Y:S01]  /*71f0*/  HADD2.F32 R126, -RZ, R128.reuse.H0_H0 ;  /* 0x20000080ff7e7230 */ /* 0x100fe20000004100 */
[----:B------:R-:W-:Y:S01]  /*7200*/  F2FP.F16.E4M3.UNPACK_B R156, R156.H1 ;  /* 0x0000009cff9c723e */ /* 0x000fe200030006ff */
[----:B------:R-:W-:Y:S01]  /*7210*/  HADD2.F32 R129, -RZ, R128.H1_H1 ;  /* 0x30000080ff817230 */ /* 0x000fe20000004100 */
[----:B------:R-:W-:Y:S01]  /*7220*/  F2FP.F16.E4M3.UNPACK_B R157, R157.H1 ;  /* 0x0000009dff9d723e */ /* 0x000fe200030006ff */
[C---:B------:R-:W-:Y:S01]  /*7230*/  FMUL R4, R78.reuse, R4 ;  /* 0x000000044e047220 */ /* 0x040fe20000400000 */
[C---:B------:R-:W-:Y:S01]  /*7240*/  FMUL R5, R78.reuse, R5 ;  /* 0x000000054e057220 */ /* 0x040fe20000400000 */
[----:B------:R-:W-:Y:S02]  /*7250*/  HADD2.F32 R3, -RZ, R148.H0_H0 ;  /* 0x20000094ff037230 */ /* 0x000fe40000004100 */
        /* <DEDUP_REMOVED lines=9> */
[C---:B------:R-:W-:Y:S01]  /*72f0*/  FMUL R2, R78.reuse, R21 ;  /* 0x000000154e027220 */ /* 0x040fe20000400000 */
[C---:B------:R-:W-:Y:S01]  /*7300*/  FMUL R21, R78.reuse, R28 ;  /* 0x0000001c4e157220 */ /* 0x040fe20000400000 */
[----:B------:R-:W-:Y:S02]  /*7310*/  HADD2.F32 R130, -RZ, R132.H0_H0 ;  /* 0x20000084ff827230 */ /* 0x000fe40000004100 */
[C---:B------:R-:W-:Y:S01]  /*7320*/  FMUL R6, R78.reuse, R6 ;  /* 0x000000064e067220 */ /* 0x040fe20000400000 */
[----:B------:R-:W-:Y:S02]  /*7330*/  HADD2.F32 R82, -RZ, R148.H1_H1 ;  /* 0x30000094ff527230 */ /* 0x000fe40000004100 */
[C---:B------:R-:W-:Y:S01]  /*7340*/  FMUL R7, R78.reuse, R7 ;  /* 0x000000074e077220 */ /* 0x040fe20000400000 */
[----:B------:R-:W-:Y:S02]  /*7350*/  HADD2.F32 R85, -RZ, R149.H0_H0 ;  /* 0x20000095ff557230 */ /* 0x000fe40000004100 */
[C---:B------:R-:W-:Y:S01]  /*7360*/  FFMA R6, R81.reuse, R3, R6 ;  /* 0x0000000351067223 */ /* 0x040fe20000000006 */
[----:B------:R-:W-:Y:S02]  /*7370*/  HADD2.F32 R133, -RZ, R132.H1_H1 ;  /* 0x30000084ff857230 */ /* 0x000fe40000004100 */
[C---:B------:R-:W-:Y:S01]  /*7380*/  FFMA R7, R81.reuse, R82, R7 ;  /* 0x0000005251077223 */ /* 0x040fe20000000007 */
[C---:B------:R-:W-:Y:S01]  /*7390*/  FFMA R8, R81.reuse, R83, R8 ;  /* 0x0000005351087223 */ /* 0x040fe20000000008 */
[C---:B------:R-:W-:Y:S01]  /*73a0*/  FFMA R9, R81.reuse, R84, R9 ;  /* 0x0000005451097223 */ /* 0x040fe20000000009 */
[--C-:B------:R-:W-:Y:S02]  /*73b0*/  HADD2.F32 R82, -RZ, R138.reuse.H0_H0 ;  /* 0x2000008aff527230 */ /* 0x100fe40000004100 */
[C---:B------:R-:W-:Y:S01]  /*73c0*/  FMUL R10, R78.reuse, R10 ;  /* 0x0000000a4e0a7220 */ /* 0x040fe20000400000 */
[----:B------:R-:W-:Y:S02]  /*73d0*/  HADD2.F32 R83, -RZ, R138.H1_H1 ;  /* 0x3000008aff537230 */ /* 0x000fe40000004100 */
[C---:B------:R-:W-:Y:S01]  /*73e0*/  FMUL R11, R78.reuse, R11 ;  /* 0x0000000b4e0b7220 */ /* 0x040fe20000400000 */
[----:B------:R-:W-:Y:S02]  /*73f0*/  HADD2.F32 R89, -RZ, R150.H0_H0 ;  /* 0x20000096ff597230 */ /* 0x000fe40000004100 */
[C---:B------:R-:W-:Y:S01]  /*7400*/  FFMA R10, R81.reuse, R85, R10 ;  /* 0x00000055510a7223 */ /* 0x040fe2000000000a */
[--C-:B------:R-:W-:Y:S02]  /*7410*/  HADD2.F32 R134, -RZ, R136.reuse.H0_H0 ;  /* 0x20000088ff867230 */ /* 0x100fe40000004100 */
[C---:B------:R-:W-:Y:S01]  /*7420*/  FFMA R11, R81.reuse, R86, R11 ;  /* 0x00000056510b7223 */ /* 0x040fe2000000000b */
[C---:B------:R-:W-:Y:S01]  /*7430*/  FFMA R12, R81.reuse, R87, R12 ;  /* 0x00000057510c7223 */ /* 0x040fe2000000000c */
[----:B------:R-:W-:Y:S01]  /*7440*/  FFMA R13, R81, R88, R13 ;  /* 0x00000058510d7223 */ /* 0x000fe2000000000d */
[----:B------:R-:W-:Y:S01]  /*7450*/  F2FP.SATFINITE.E4M3.F32.PACK_AB_MERGE_C R86, R7, R6, RZ ;  /* 0x000000060756723e */ /* 0x000fe200048070ff */
[C---:B------:R-:W-:Y:S01]  /*7460*/  FMUL R7, R78.reuse, R24 ;  /* 0x000000184e077220 */ /* 0x040fe20000400000 */
[----:B------:R-:W-:Y:S01]  /*7470*/  F2FP.SATFINITE.E4M3.F32.PACK_AB_MERGE_C R138, R11, R10, RZ ;  /* 0x0000000a0b8a723e */ /* 0x000fe200048070ff */
[C---:B------:R-:W-:Y:S01]  /*7480*/  FMUL R10, R78.reuse, R25 ;  /* 0x000000194e0a7220 */ /* 0x040fe20000400000 */
[C---:B------:R-:W-:Y:S01]  /*7490*/  FMUL R25, R78.reuse, R32 ;  /* 0x000000204e197220 */ /* 0x040fe20000400000 */
[----:B------:R-:W-:Y:S02]  /*74a0*/  HADD2.F32 R137, -RZ, R136.H1_H1 ;  /* 0x30000088ff897230 */ /* 0x000fe40000004100 */
[C---:B------:R-:W-:Y:S01]  /*74b0*/  FMUL R14, R78.reuse, R14 ;  /* 0x0000000e4e0e7220 */ /* 0x040fe20000400000 */
[----:B------:R-:W-:Y:S02]  /*74c0*/  HADD2.F32 R90, -RZ, R150.H1_H1 ;  /* 0x30000096ff5a7230 */ /* 0x000fe40000004100 */
[C---:B------:R-:W-:Y:S01]  /*74d0*/  FMUL R15, R78.reuse, R15 ;  /* 0x0000000f4e0f7220 */ /* 0x040fe20000400000 */
[--C-:B------:R-:W-:Y:S02]  /*74e0*/  HADD2.F32 R93, -RZ, R151.reuse.H0_H0 ;  /* 0x20000097ff5d7230 */ /* 0x100fe40000004100 */
[C---:B------:R-:W-:Y:S01]  /*74f0*/  FFMA R14, R81.reuse, R89, R14 ;  /* 0x00000059510e7223 */ /* 0x040fe2000000000e */
[----:B------:R-:W-:Y:S02]  /*7500*/  HADD2.F32 R94, -RZ, R151.H1_H1 ;  /* 0x30000097ff5e7230 */ /* 0x000fe40000004100 */
[C---:B------:R-:W-:Y:S01]  /*7510*/  FFMA R15, R81.reuse, R90, R15 ;  /* 0x0000005a510f7223 */ /* 0x040fe2000000000f */
[C---:B------:R-:W-:Y:S01]  /*7520*/  FFMA R16, R81.reuse, R91, R16 ;  /* 0x0000005b51107223 */ /* 0x040fe20000000010 */
[----:B------:R-:W-:Y:S01]  /*7530*/  FFMA R17, R81, R92, R17 ;  /* 0x0000005c51117223 */ /* 0x000fe20000000011 */
[C---:B------:R-:W-:Y:S01]  /*7540*/  FMUL R18, R78.reuse, R18 ;  /* 0x000000124e127220 */ /* 0x040fe20000400000 */
[C---:B------:R-:W-:Y:S01]  /*7550*/  FMUL R19, R78.reuse, R19 ;  /* 0x000000134e137220 */ /* 0x040fe20000400000 */
[--C-:B------:R-:W-:Y:S01]  /*7560*/  HADD2.F32 R96, -RZ, R152.reuse.H0_H0 ;  /* 0x20000098ff607230 */ /* 0x100fe20000004100 */
[----:B------:R-:W-:Y:S01]  /*7570*/  F2FP.SATFINITE.E4M3.F32.PACK_AB_MERGE_C R14, R15, R14, RZ ;  /* 0x0000000e0f0e723e */ /* 0x000fe200048070ff */
[C---:B------:R-:W-:Y:S01]  /*7580*/  FFMA R18, R81.reuse, R93, R18 ;  /* 0x0000005d51127223 */ /* 0x040fe20000000012 */
[C---:B------:R-:W-:Y:S01]  /*7590*/  FFMA R19, R81.reuse, R94, R19 ;  /* 0x0000005e51137223 */ /* 0x040fe20000000013 */
[C---:B------:R-:W-:Y:S01]  /*75a0*/  FFMA R0, R81.reuse, R95, R0 ;  /* 0x0000005f51007223 */ /* 0x040fe20000000000 */
[----:B------:R-:W-:Y:S01]  /*75b0*/  FFMA R2, R81, R97, R2 ;  /* 0x0000006151027223 */ /* 0x000fe20000000002 */
[----:B------:R-:W-:Y:S02]  /*75c0*/  HADD2.F32 R99, -RZ, R152.H1_H1 ;  /* 0x30000098ff637230 */ /* 0x000fe40000004100 */
[C---:B------:R-:W-:Y:S01]  /*75d0*/  FMUL R3, R78.reuse, R22 ;  /* 0x000000164e037220 */ /* 0x040fe20000400000 */
[----:B------:R-:W-:Y:S01]  /*75e0*/  F2FP.SATFINITE.E4M3.F32.PACK_AB_MERGE_C R18, R19, R18, RZ ;  /* 0x000000121312723e */ /* 0x000fe200048070ff */
[C---:B------:R-:W-:Y:S01]  /*75f0*/  FMUL R22, R78.reuse, R29 ;  /* 0x0000001d4e167220 */ /* 0x040fe20000400000 */
[C---:B------:R-:W-:Y:S01]  /*7600*/  FMUL R29, R78.reuse, R36 ;  /* 0x000000244e1d7220 */ /* 0x040fe20000400000 */
[C---:B------:R-:W-:Y:S01]  /*7610*/  FFMA R3, R81.reuse, R96, R3 ;  /* 0x0000006051037223 */ /* 0x040fe20000000003 */
[C---:B------:R-:W-:Y:S01]  /*7620*/  FMUL R6, R78.reuse, R23 ;  /* 0x000000174e067220 */ /* 0x040fe20000400000 */
[--C-:B------:R-:W-:Y:S02]  /*7630*/  HADD2.F32 R100, -RZ, R153.reuse.H0_H0 ;  /* 0x20000099ff647230 */ /* 0x100fe40000004100 */
[C---:B------:R-:W-:Y:S01]  /*7640*/  FMUL R11, R78.reuse, R26 ;  /* 0x0000001a4e0b7220 */ /* 0x040fe20000400000 */
[----:B------:R-:W-:Y:S02]  /*7650*/  HADD2.F32 R103, -RZ, R153.H1_H1 ;  /* 0x30000099ff677230 */ /* 0x000fe40000004100 */
[C---:B------:R-:W-:Y:S01]  /*7660*/  FFMA R6, R81.reuse, R99, R6 ;  /* 0x0000006351067223 */ /* 0x040fe20000000006 */
[C---:B------:R-:W-:Y:S01]  /*7670*/  FFMA R7, R81.reuse, R98, R7 ;  /* 0x0000006251077223 */ /* 0x040fe20000000007 */
[C---:B------:R-:W-:Y:S01]  /*7680*/  FFMA R10, R81.reuse, R101, R10 ;  /* 0x00000065510a7223 */ /* 0x040fe2000000000a */
[C---:B------:R-:W-:Y:S01]  /*7690*/  FFMA R11, R81.reuse, R100, R11 ;  /* 0x00000064510b7223 */ /* 0x040fe2000000000b */
[----:B------:R-:W-:Y:S01]  /*76a0*/  FMUL R26, R78, R33 ;  /* 0x000000214e1a7220 */ /* 0x000fe20000400000 */
[----:B------:R-:W-:Y:S01]  /*76b0*/  F2FP.SATFINITE.E4M3.F32.PACK_AB_MERGE_C R3, R6, R3, RZ ;  /* 0x000000030603723e */ /* 0x000fe200048070ff */
[C---:B------:R-:W-:Y:S01]  /*76c0*/  FMUL R33, R78.reuse, R40 ;  /* 0x000000284e217220 */ /* 0x040fe20000400000 */
        /* <DEDUP_REMOVED lines=8> */
[C---:B------:R-:W-:Y:S01]  /*7750*/  FMUL R30, R78.reuse, R37 ;  /* 0x000000254e1e7220 */ /* 0x040fe20000400000 */
[C---:B------:R-:W-:Y:S01]  /*7760*/  FMUL R37, R78.reuse, R44 ;  /* 0x0000002c4e257220 */ /* 0x040fe20000400000 */
[C---:B------:R-:W-:Y:S01]  /*7770*/  FMUL R24, R78.reuse, R31 ;  /* 0x0000001f4e187220 */ /* 0x040fe20000400000 */
[----:B------:R-:W-:Y:S01]  /*7780*/  F2FP.F16.E4M3.UNPACK_B R158, R158.H1 ;  /* 0x0000009eff9e723e */ /* 0x000fe200030006ff */
[--C-:B------:R-:W-:Y:S02]  /*7790*/  HADD2.F32 R108, -RZ, R155.reuse.H0_H0 ;  /* 0x2000009bff6c7230 */ /* 0x100fe40000004100 */
[----:B------:R-:W-:Y:S01]  /*77a0*/  FMUL R27, R78, R34 ;  /* 0x000000224e1b7220 */ /* 0x000fe20000400000 */
[----:B------:R-:W-:Y:S02]  /*77b0*/  HADD2.F32 R111, -RZ, R155.H1_H1 ;  /* 0x3000009bff6f7230 */ /* 0x000fe40000004100 */
[C---:B------:R-:W-:Y:S01]  /*77c0*/  FFMA R24, R81.reuse, R107, R24 ;  /* 0x0000006b51187223 */ /* 0x040fe20000000018 */
[----:B------:R-:W-:Y:S01]  /*77d0*/  F2FP.F16.E4M3.UNPACK_B R159, R159.H1 ;  /* 0x0000009fff9f723e */ /* 0x000fe200030006ff */
[C---:B------:R-:W-:Y:S01]  /*77e0*/  FFMA R25, R81.reuse, R106, R25 ;  /* 0x0000006a51197223 */ /* 0x040fe20000000019 */
[C---:B------:R-:W-:Y:S01]  /*77f0*/  FFMA R26, R81.reuse, R109, R26 ;  /* 0x0000006d511a7223 */ /* 0x040fe2000000001a */
[----:B------:R-:W-:Y:S01]  /*7800*/  F2FP.F16.E4M3.UNPACK_B R160, R160.H1 ;  /* 0x000000a0ffa0723e */ /* 0x000fe200030006ff */
[C---:B------:R-:W-:Y:S01]  /*7810*/  FFMA R27, R81.reuse, R108, R27 ;  /* 0x0000006c511b7223 */ /* 0x040fe2000000001b */
[----:B------:R-:W-:Y:S01]  /*7820*/  F2FP.SATFINITE.E4M3.F32.PACK_AB_MERGE_C R6, R24, R23, RZ ;  /* 0x000000171806723e */ /* 0x000fe200048070ff */
[C---:B------:R-:W-:Y:S01]  /*7830*/  FMUL R34, R78.reuse, R41 ;  /* 0x000000294e227220 */ /* 0x040fe20000400000 */
[C---:B------:R-:W-:Y:S01]  /*7840*/  FMUL R41, R78.reuse, R48 ;  /* 0x000000304e297220 */ /* 0x040fe20000400000 */
[----:B------:R-:W-:Y:S01]  /*7850*/  FMUL R28, R78, R35 ;  /* 0x000000234e1c7220 */ /* 0x000fe20000400000 */
[----:B------:R-:W-:Y:S01]  /*7860*/  F2FP.F16.E4M3.UNPACK_B R161, R161.H1 ;  /* 0x000000a1ffa1723e */ /* 0x000fe200030006ff */
[--C-:B------:R-:W-:Y:S01]  /*7870*/  HADD2.F32 R112, -RZ, R156.reuse.H0_H0 ;  /* 0x2000009cff707230 */ /* 0x100fe20000004100 */
[----:B------:R-:W-:Y:S01]  /*7880*/  F2FP.SATFINITE.E4M3.F32.PACK_AB_MERGE_C R6, R22, R21, R6 ;  /* 0x000000151606723e */ /* 0x000fe20004807006 */
[C---:B------:R-:W-:Y:S01]  /*7890*/  FFMA R28, R81.reuse, R111, R28 ;  /* 0x0000006f511c7223 */ /* 0x040fe2000000001c */
[C---:B------:R-:W-:Y:S01]  /*78a0*/  FFMA R29, R81.reuse, R110, R29 ;  /* 0x0000006e511d7223 */ /* 0x040fe2000000001d */
[C---:B------:R-:W-:Y:S01]  /*78b0*/  FFMA R30, R81.reuse, R113, R30 ;  /* 0x00000071511e7223 */ /* 0x040fe2000000001e */
[----:B------:R-:W-:Y:S02]  /*78c0*/  HADD2.F32 R115, -RZ, R156.H1_H1 ;  /* 0x3000009cff737230 */ /* 0x000fe40000004100 */
[C---:B------:R-:W-:Y:S01]  /*78d0*/  FMUL R31, R78.reuse, R38 ;  /* 0x000000264e1f7220 */ /* 0x040fe20000400000 */
[----:B------:R-:W-:Y:S01]  /*78e0*/  F2FP.F16.E4M3.UNPACK_B R162, R162.H1 ;  /* 0x000000a2ffa2723e */ /* 0x000fe200030006ff */
[C---:B------:R-:W-:Y:S01]  /*78f0*/  FMUL R38, R78.reuse, R45 ;  /* 0x0000002d4e267220 */ /* 0x040fe20000400000 */
[C---:B------:R-:W-:Y:S01]  /*7900*/  FMUL R45, R78.reuse, R52 ;  /* 0x000000344e2d7220 */ /* 0x040fe20000400000 */
[----:B------:R-:W-:Y:S01]  /*7910*/  F2FP.F16.E4M3.UNPACK_B R163, R163.H1 ;  /* 0x000000a3ffa3723e */ /* 0x000fe200030006ff */
[----:B------:R-:W-:Y:S01]  /*7920*/  FFMA R31, R81, R112, R31 ;  /* 0x00000070511f7223 */ /* 0x000fe2000000001f */
[----:B------:R-:W-:Y:S01]  /*7930*/  FMUL R52, R78, R59 ;  /* 0x0000003b4e347220 */ /* 0x000fe20000400000 */
[----:B------:R-:W-:Y:S01]  /*7940*/  IADD3 R76, PT, PT, R76, 0x1, RZ ;  /* 0x000000014c4c7810 */ /* 0x000fe20007ffe0ff */
[C---:B------:R-:W-:Y:S01]  /*7950*/  FMUL R59, R78.reuse, R66 ;  /* 0x000000424e3b7220 */ /* 0x040fe20000400000 */
[----:B------:R-:W-:Y:S01]  /*7960*/  F2FP.SATFINITE.E4M3.F32.PACK_AB_MERGE_C R66, R13, R12, R14 ;  /* 0x0000000c0d42723e */ /* 0x000fe2000480700e */
[C---:B------:R-:W-:Y:S01]  /*7970*/  FMUL R32, R78.reuse, R39 ;  /* 0x000000274e207220 */ /* 0x040fe20000400000 */
[--C-:B------:R-:W-:Y:S02]  /*7980*/  HADD2.F32 R116, -RZ, R157.reuse.H0_H0 ;  /* 0x2000009dff747230 */ /* 0x100fe40000004100 */
[C---:B------:R-:W-:Y:S01]  /*7990*/  FMUL R35, R78.reuse, R42 ;  /* 0x0000002a4e237220 */ /* 0x040fe20000400000 */
[----:B------:R-:W-:Y:S02]  /*79a0*/  HADD2.F32 R119, -RZ, R157.H1_H1 ;  /* 0x3000009dff777230 */ /* 0x000fe40000004100 */
[C---:B------:R-:W-:Y:S01]  /*79b0*/  FFMA R32, R81.reuse, R115, R32 ;  /* 0x0000007351207223 */ /* 0x040fe20000000020 */
[----:B------:R-:W-:Y:S01]  /*79c0*/  FMUL R36, R78, R43 ;  /* 0x0000002b4e247220 */ /* 0x000fe20000400000 */
[C---:B------:R-:W-:Y:S01]  /*79d0*/  FFMA R33, R81.reuse, R114, R33 ;  /* 0x0000007251217223 */ /* 0x040fe20000000021 */
[C---:B------:R-:W-:Y:S01]  /*79e0*/  FFMA R34, R81.reuse, R117, R34 ;  /* 0x0000007551227223 */ /* 0x040fe20000000022 */
[--C-:B------:R-:W-:Y:S01]  /*79f0*/  HADD2.F32 R120, -RZ, R158.reuse.H0_H0 ;  /* 0x2000009eff787230 */ /* 0x100fe20000004100 */
[----:B------:R-:W-:Y:S01]  /*7a00*/  F2FP.SATFINITE.E4M3.F32.PACK_AB_MERGE_C R32, R32, R31, RZ ;  /* 0x0000001f2020723e */ /* 0x000fe200048070ff */
[C---:B------:R-:W-:Y:S01]  /*7a10*/  FFMA R35, R81.reuse, R116, R35 ;  /* 0x0000007451237223 */ /* 0x040fe20000000023 */
[----:B------:R-:W-:Y:S02]  /*7a20*/  HADD2.F32 R123, -RZ, R158.H1_H1 ;  /* 0x3000009eff7b7230 */ /* 0x000fe40000004100 */
[----:B------:R-:W-:Y:S01]  /*7a30*/  FMUL R39, R78, R46 ;  /* 0x0000002e4e277220 */ /* 0x000fe20000400000 */
[----:B------:R-:W-:Y:S01]  /*7a40*/  F2FP.SATFINITE.E4M3.F32.PACK_AB_MERGE_C R32, R30, R29, R32 ;  /* 0x0000001d1e20723e */ /* 0x000fe20004807020 */
[C---:B------:R-:W-:Y:S01]  /*7a50*/  FFMA R36, R81.reuse, R119, R36 ;  /* 0x0000007751247223 */ /* 0x040fe20000000024 */
[C---:B------:R-:W-:Y:S01]  /*7a60*/  FMUL R40, R78.reuse, R47 ;  /* 0x0000002f4e287220 */ /* 0x040fe20000400000 */
[C---:B------:R-:W-:Y:S01]  /*7a70*/  FFMA R37, R81.reuse, R118, R37 ;  /* 0x0000007651257223 */ /* 0x040fe20000000025 */
[C---:B------:R-:W-:Y:S01]  /*7a80*/  FFMA R38, R81.reuse, R121, R38 ;  /* 0x0000007951267223 */ /* 0x040fe20000000026 */
[C---:B------:R-:W-:Y:S01]  /*7a90*/  FMUL R42, R78.reuse, R49 ;  /* 0x000000314e2a7220 */ /* 0x040fe20000400000 */
[--C-:B------:R-:W-:Y:S02]  /*7aa0*/  HADD2.F32 R124, -RZ, R159.reuse.H0_H0 ;  /* 0x2000009fff7c7230 */ /* 0x100fe40000004100 */
[C---:B------:R-:W-:Y:S01]  /*7ab0*/  FFMA R39, R81.reuse, R120, R39 ;  /* 0x0000007851277223 */ /* 0x040fe20000000027 */
[----:B------:R-:W-:Y:S02]  /*7ac0*/  HADD2.F32 R127, -RZ, R159.H1_H1 ;  /* 0x3000009fff7f7230 */ /* 0x000fe40000004100 */
[C---:B------:R-:W-:Y:S01]  /*7ad0*/  FMUL R43, R78.reuse, R50 ;  /* 0x000000324e2b7220 */ /* 0x040fe20000400000 */
[C---:B------:R-:W-:Y:S01]  /*7ae0*/  FFMA R40, R81.reuse, R123, R40 ;  /* 0x0000007b51287223 */ /* 0x040fe20000000028 */
[C---:B------:R-:W-:Y:S01]  /*7af0*/  FMUL R44, R78.reuse, R51 ;  /* 0x000000334e2c7220 */ /* 0x040fe20000400000 */
[C---:B------:R-:W-:Y:S01]  /*7b00*/  FFMA R41, R81.reuse, R122, R41 ;  /* 0x0000007a51297223 */ /* 0x040fe20000000029 */
[C---:B------:R-:W-:Y:S01]  /*7b10*/  FMUL R50, R78.reuse, R57 ;  /* 0x000000394e327220 */ /* 0x040fe20000400000 */
[C---:B------:R-:W-:Y:S01]  /*7b20*/  FMUL R57, R78.reuse, R64 ;  /* 0x000000404e397220 */ /* 0x040fe20000400000 */
[----:B------:R-:W-:Y:S01]  /*7b30*/  FFMA R42, R81, R125, R42 ;  /* 0x0000007d512a7223 */ /* 0x000fe2000000002a */
[C---:B------:R-:W-:Y:S01]  /*7b40*/  FMUL R46, R78.reuse, R53 ;  /* 0x000000354e2e7220 */ /* 0x040fe20000400000 */
[--C-:B------:R-:W-:Y:S01]  /*7b50*/  HADD2.F32 R128, -RZ, R160.reuse.H0_H0 ;  /* 0x200000a0ff807230 */ /* 0x100fe20000004100 */
[----:B------:R-:W-:Y:S01]  /*7b60*/  F2FP.SATFINITE.E4M3.F32.PACK_AB_MERGE_C R64, R5, R4, R86 ;  /* 0x000000040540723e */ /* 0x000fe20004807056 */
[C---:B------:R-:W-:Y:S01]  /*7b70*/  FMUL R51, R78.reuse, R58 ;  /* 0x0000003a4e337220 */ /* 0x040fe20000400000 */
[C---:B------:R-:W-:Y:S01]  /*7b80*/  FMUL R53, R78.reuse, R60 ;  /* 0x0000003c4e357220 */ /* 0x040fe20000400000 */
[C---:B------:R-:W-:Y:S01]  /*7b90*/  FFMA R43, R81.reuse, R124, R43 ;  /* 0x0000007c512b7223 */ /* 0x040fe2000000002b */
[----:B------:R-:W-:Y:S02]  /*7ba0*/  HADD2.F32 R131, -RZ, R160.H1_H1 ;  /* 0x300000a0ff837230 */ /* 0x000fe40000004100 */
[C---:B------:R-:W-:Y:S01]  /*7bb0*/  FMUL R47, R78.reuse, R54 ;  /* 0x000000364e2f7220 */ /* 0x040fe20000400000 */
[C---:B------:R-:W-:Y:S01]  /*7bc0*/  FMUL R58, R78.reuse, R65 ;  /* 0x000000414e3a7220 */ /* 0x040fe20000400000 */
[----:B------:R-:W-:Y:S01]  /*7bd0*/  FMUL R60, R78, R67 ;  /* 0x000000434e3c7220 */ /* 0x000fe20000400000 */
[----:B------:R-:W-:Y:S01]  /*7be0*/  F2FP.SATFINITE.E4M3.F32.PACK_AB_MERGE_C R5, R20, R11, RZ ;  /* 0x0000000b1405723e */ /* 0x000fe200048070ff */
[----:B------:R-:W-:Y:S01]  /*7bf0*/  FFMA R44, R81, R127, R44 ;  /* 0x0000007f512c7223 */ /* 0x000fe2000000002c */
[C---:B------:R-:W-:Y:S01]  /*7c00*/  FMUL R48, R78.reuse, R55 ;  /* 0x000000374e307220 */ /* 0x040fe20000400000 */
[----:B------:R-:W-:Y:S01]  /*7c10*/  F2FP.SATFINITE.E4M3.F32.PACK_AB_MERGE_C R65, R9, R8, R138 ;  /* 0x000000080941723e */ /* 0x000fe2000480708a */
[----:B------:R-:W-:Y:S01]  /*7c20*/  FFMA R45, R81, R126, R45 ;  /* 0x0000007e512d7223 */ /* 0x000fe2000000002d */
[----:B------:R-:W-:Y:S01]  /*7c30*/  F2FP.SATFINITE.E4M3.F32.PACK_AB_MERGE_C R67, R17, R16, R18 ;  /* 0x000000101143723e */ /* 0x000fe20004807012 */
[----:B------:R-:W-:Y:S01]  /*7c40*/  FMUL R49, R78, R56 ;  /* 0x000000384e317220 */ /* 0x000fe20000400000 */
[C---:B------:R-:W-:Y:S01]  /*7c50*/  FFMA R46, R81.reuse, R129, R46 ;  /* 0x00000081512e7223 */ /* 0x040fe2000000002e */
[--C-:B------:R-:W-:Y:S02]  /*7c60*/  HADD2.F32 R132, -RZ, R161.reuse.H0_H0 ;  /* 0x200000a1ff847230 */ /* 0x100fe40000004100 */
[C---:B------:R-:W-:Y:S01]  /*7c70*/  FFMA R47, R81.reuse, R128, R47 ;  /* 0x00000080512f7223 */ /* 0x040fe2000000002f */
[----:B------:R1:W-:Y:S01]  /*7c80*/  STS.128 [R172+UR49+0x6200], R64 ;  /* 0x00620040ac007988 */ /* 0x0003e20008000c31 */
[----:B------:R-:W-:Y:S01]  /*7c90*/  HADD2.F32 R135, -RZ, R161.H1_H1 ;  /* 0x300000a1ff877230 */ /* 0x000fe20000004100 */
[----:B------:R-:W-:Y:S01]  /*7ca0*/  F2FP.SATFINITE.E4M3.F32.PACK_AB_MERGE_C R5, R10, R7, R5 ;  /* 0x000000070a05723e */ /* 0x000fe20004807005 */
[C---:B------:R-:W-:Y:S01]  /*7cb0*/  FFMA R48, R81.reuse, R131, R48 ;  /* 0x0000008351307223 */ /* 0x040fe20000000030 */
[----:B------:R-:W-:Y:S01]  /*7cc0*/  F2FP.SATFINITE.E4M3.F32.PACK_AB_MERGE_C R7, R28, R27, RZ ;  /* 0x0000001b1c07723e */ /* 0x000fe200048070ff */
        /* <DEDUP_REMOVED lines=8> */
[----:B------:R-:W-:Y:S01]  /*7d50*/  FMUL R56, R78, R63 ;  /* 0x0000003f4e387220 */ /* 0x000fe20000400000 */
[----:B------:R-:W-:Y:S01]  /*7d60*/  F2FP.SATFINITE.E4M3.F32.PACK_AB_MERGE_C R4, R2, R0, R3 ;  /* 0x000000000204723e */ /* 0x000fe20004807003 */
[C---:B------:R-:W-:Y:S01]  /*7d70*/  FFMA R53, R81.reuse, R134, R53 ;  /* 0x0000008651357223 */ /* 0x040fe20000000035 */
[----:B------:R-:W-:Y:S01]  /*7d80*/  F2FP.SATFINITE.E4M3.F32.PACK_AB_MERGE_C R7, R26, R25, R7 ;  /* 0x000000191a07723e */ /* 0x000fe20004807007 */
[C---:B------:R-:W-:Y:S01]  /*7d90*/  FFMA R54, R81.reuse, R137, R54 ;  /* 0x0000008951367223 */ /* 0x040fe20000000036 */
[--C-:B------:R-:W-:Y:S02]  /*7da0*/  HADD2.F32 R84, -RZ, R163.reuse.H0_H0 ;  /* 0x200000a3ff547230 */ /* 0x100fe40000004100 */
[C---:B------:R-:W-:Y:S01]  /*7db0*/  FFMA R55, R81.reuse, R136, R55 ;  /* 0x0000008851377223 */ /* 0x040fe20000000037 */
[----:B------:R-:W-:Y:S01]  /*7dc0*/  HADD2.F32 R85, -RZ, R163.H1_H1 ;  /* 0x300000a3ff557230 */ /* 0x000fe20000004100 */
[----:B------:R1:W-:Y:S01]  /*7dd0*/  STS.128 [R204+0x6010], R4 ;  /* 0x00601004cc007388 */ /* 0x0003e20000000c00 */
[----:B------:R-:W-:Y:S01]  /*7de0*/  F2FP.SATFINITE.E4M3.F32.PACK_AB_MERGE_C R35, R36, R35, RZ ;  /* 0x000000232423723e */ /* 0x000fe200048070ff */
[C---:B------:R-:W-:Y:S01]  /*7df0*/  FFMA R56, R81.reuse, R139, R56 ;  /* 0x0000008b51387223 */ /* 0x040fe20000000038 */
[----:B------:R-:W-:Y:S01]  /*7e00*/  F2FP.SATFINITE.E4M3.F32.PACK_AB_MERGE_C R39, R40, R39, RZ ;  /* 0x000000272827723e */ /* 0x000fe200048070ff */
[C---:B------:R-:W-:Y:S01]  /*7e10*/  FFMA R57, R81.reuse, R82, R57 ;  /* 0x0000005251397223 */ /* 0x040fe20000000039 */
[----:B------:R-:W-:Y:S01]  /*7e20*/  F2FP.SATFINITE.E4M3.F32.PACK_AB_MERGE_C R43, R44, R43, RZ ;  /* 0x0000002b2c2b723e */ /* 0x000fe200048070ff */
[C---:B------:R-:W-:Y:S01]  /*7e30*/  FFMA R58, R81.reuse, R83, R58 ;  /* 0x00000053513a7223 */ /* 0x040fe2000000003a */
[C---:B------:R-:W-:Y:S01]  /*7e40*/  FFMA R59, R81.reuse, R84, R59 ;  /* 0x00000054513b7223 */ /* 0x040fe2000000003b */
[----:B------:R-:W-:Y:S01]  /*7e50*/  F2FP.SATFINITE.E4M3.F32.PACK_AB_MERGE_C R33, R34, R33, R35 ;  /* 0x000000212221723e */ /* 0x000fe20004807023 */
        /* <DEDUP_REMOVED lines=11> */
[----:B------:R-:W-:Y:S05]  /*7f10*/  F2FP.SATFINITE.E4M3.F32.PACK_AB_MERGE_C R51, R58, R57, R59 ;  /* 0x000000393a33723e */ /* 0x000fea000480703b */
        /* <DEDUP_REMOVED lines=9> */
[----:B------:R-:W-:Y:S02]  /*7fb0*/  UIADD3 UR8, UP0, UPT, UR52, 0x680, URZ ;  /* 0x0000068034087890 */ /* 0x000fe4000ff1e0ff */
[----:B------:R-:W-:Y:S02]  /*7fc0*/  UIADD3 UR5, UPT, UPT, UR41, 0x40, URZ ;  /* 0x0000004029057890 */ /* 0x000fe4000fffe0ff */
[----:B------:R-:W-:Y:S02]  /*7fd0*/  UIADD3 UR4, UPT, UPT, UR49, 0x6200, URZ ;  /* 0x0000620031047890 */ /* 0x000fe4000fffe0ff */
[----:B------:R-:W-:Y:S01]  /*7fe0*/  UIADD3.X UR9, UPT, UPT, URZ, UR53, URZ, UP0, !UPT ;  /* 0x00000035ff097290 */ /* 0x000fe200087fe4ff */
[----:B------:R-:W-:Y:S01]  /*7ff0*/  UMOV UR6, UR42 ;  /* 0x0000002a00067c82 */ /* 0x000fe20008000000 */
[----:B------:R-:W-:Y:S07]  /*8000*/  UMOV UR7, UR36 ;  /* 0x0000002400077c82 */ /* 0x000fee0008000000 */
[----:B------:R2:W-:Y:S01]  /*8010*/  UTMASTG.3D [UR4], [UR8] ;  /* 0x00000004080073b5 */ /* 0x0005e20008010000 */
[----:B------:R0:W-:Y:S01]  /*8020*/  UTMACMDFLUSH ;  /* 0x00000000000079b7 */ /* 0x0001e20000000000 */
[----:B--2---:R-:W-:Y:S04]  /*8030*/  DEPBAR.LE SB0, 0x1 ;  /* 0x000080400000791a */ /* 0x004fe80000000000 */
.L_x_103:
[----:B------:R-:W-:Y:S05]  /*8040*/  BSYNC.RECONVERGENT B0 ;  /* 0x0000000000007941 */ /* 0x000fea0003800200 */
.L_x_102:
[----:B------:R-:W-:Y:S01]  /*8050*/  BAR.SYNC.DEFER_BLOCKING 0x1, 0x80 ;  /* 0x0042000000007b1d */ /* 0x000fe20000010000 */
[----:B------:R-:W-:Y:S01]  /*8060*/  ISETP.NE.AND P2, PT, R194, RZ, PT ;  /* 0x000000ffc200720c */ /* 0x000fe20003f45270 */
[----:B------:R-:W-:Y:S01]  /*8070*/  IMAD.IADD R20, R75, 0x1, R147 ;  /* 0x000000014b147824 */ /* 0x000fe200078e0293 */
[----:B------:R-:W-:Y:S01]  /*8080*/  ISETP.NE.AND P0, PT, R195, 0x2, PT ;  /* 0x00000002c300780c */ /* 0x000fe20003f05270 */
[----:B------:R-:W-:Y:S01]  /*8090*/  IMAD.IADD R21, R77, 0x1, R170 ;  /* 0x000000014d157824 */ /* 0x000fe200078e02aa */
[----:B------:R-:W-:Y:S02]  /*80a0*/  ISETP.NE.AND P1, PT, R76, 0x4, PT ;  /* 0x000000044c00780c */ /* 0x000fe40003f25270 */
[----:B------:R-:W-:Y:S02]  /*80b0*/  SEL R3, RZ, 0x1, P0 ;  /* 0x00000001ff037807 */ /* 0x000fe40000000000 */
[----:B------:R-:W-:Y:S02]  /*80c0*/  SEL R0, RZ, 0x1, P1 ;  /* 0x00000001ff007807 */ /* 0x000fe40000800000 */
[----:B------:R-:W-:Y:S02]  /*80d0*/  LOP3.LUT R182, R182, R3, RZ, 0x3c, !PT ;  /* 0x00000003b6b67212 */ /* 0x000fe400078e3cff */
[----:B------:R-:W-:Y:S02]  /*80e0*/  LOP3.LUT R183, R183, R0, RZ, 0x3c, !PT ;  /* 0x00000000b7b77212 */ /* 0x000fe400078e3cff */
[----:B------:R-:W-:Y:S02]  /*80f0*/  @P2 R2UR UR36, R179 ;  /* 0x00000000b32422ca */ /* 0x000fe400000e0000 */
[----:B------:R-:W-:Y:S02]  /*8100*/  SEL R195, R195, RZ, P0 ;  /* 0x000000ffc3c37207 */ /* 0x000fe40000000000 */
[----:B------:R-:W-:Y:S01]  /*8110*/  SEL R76, R76, RZ, P1 ;  /* 0x000000ff4c4c7207 */ /* 0x000fe20000800000 */
[----:B------:R-:W-:Y:S10]  /*8120*/  @P2 BRA `(.L_x_104) ;  /* 0xffffffc400bc2947 */ /* 0x000ff4000383ffff */
[----:B------:R-:W-:Y:S05]  /*8130*/  EXIT ;  /* 0x000000000000794d */ /* 0x000fea0003800000 */
.L_x_19:
[----:B--2---:R2:W1:Y:S02]  /*8140*/  SYNCS.PHASECHK.TRANS64.TRYWAIT P0, [R3+URZ+0xd0], R2 ;  /* 0x0000d002030075a7 */ /* 0x00446400080011ff */
[----:B-1----:R-:W-:Y:S05]  /*8150*/  @!P0 NANOSLEEP.SYNCS 0x989680 ;  /* 0x009896800000895d */ /* 0x002fea0003900000 */
[----:B------:R-:W1:Y:S02]  /*8160*/  @!P0 SYNCS.PHASECHK.TRANS64 P0, [R3+URZ+0xd0], R2 ;  /* 0x0000d002030085a7 */ /* 0x000e6400080010ff */
[----:B-1----:R-:W-:Y:S05]  /*8170*/  @!P0 BRA `(.L_x_19) ;  /* 0xfffffffc00f08947 */ /* 0x002fea000383ffff */
[----:B------:R-:W-:Y:S05]  /*8180*/  BRA `(.L_x_105) ;  /* 0xffffff9000fc7947 */ /* 0x000fea000383ffff */
.L_x_22:
[----:B-1----:R-:W-:-:S07]  /*8190*/  MOV R2, UR33 ;  /* 0x0000002100027c02 */ /* 0x002fce0008000f00 */
.L_x_106:
[----:B-1----:R1:W2:Y:S02]  /*81a0*/  SYNCS.PHASECHK.TRANS64.TRYWAIT P0, [R2+URZ+0x18], R5 ;  /* 0x00001805020075a7 */ /* 0x0022a400080011ff */
[----:B--2---:R-:W-:Y:S05]  /*81b0*/  @!P0 NANOSLEEP.SYNCS 0x989680 ;  /* 0x009896800000895d */ /* 0x004fea0003900000 */
[----:B------:R-:W2:Y:S02]  /*81c0*/  @!P0 SYNCS.PHASECHK.TRANS64 P0, [R2+URZ+0x18], R5 ;  /* 0x00001805020085a7 */ /* 0x000ea400080010ff */
[----:B--2---:R-:W-:Y:S05]  /*81d0*/  @!P0 BRA `(.L_x_106) ;  /* 0xfffffffc00f08947 */ /* 0x004fea000383ffff */
[----:B------:R-:W-:Y:S05]  /*81e0*/  BRA `(.L_x_21) ;  /* 0xffffff94004c7947 */ /* 0x000fea000383ffff */
.L_x_28:
[----:B-1----:R-:W-:-:S07]  /*81f0*/  MOV R2, UR17 ;  /* 0x0000001100027c02 */ /* 0x002fce0008000f00 */
.L_x_107:
[----:B-1----:R1:W2:Y:S02]  /*8200*/  SYNCS.PHASECHK.TRANS64.TRYWAIT P0, [R2+URZ+0x18], R5 ;  /* 0x00001805020075a7 */ /* 0x0022a400080011ff */
[----:B--2---:R-:W-:Y:S05]  /*8210*/  @!P0 NANOSLEEP.SYNCS 0x989680 ;  /* 0x009896800000895d */ /* 0x004fea0003900000 */
[----:B------:R-:W2:Y:S02]  /*8220*/  @!P0 SYNCS.PHASECHK.TRANS64 P0, [R2+URZ+0x18], R5 ;  /* 0x00001805020085a7 */ /* 0x000ea400080010ff */
[----:B--2---:R-:W-:Y:S05]  /*8230*/  @!P0 BRA `(.L_x_107) ;  /* 0xfffffffc00f08947 */ /* 0x004fea000383ffff */
[----:B------:R-:W-:Y:S05]  /*8240*/  BRA `(.L_x_27) ;  /* 0xffffff9400f07947 */ /* 0x000fea000383ffff */
.L_x_32:
[----:B-1----:R1:W2:Y:S02]  /*8250*/  SYNCS.PHASECHK.TRANS64.TRYWAIT P0, [R2+URZ+0x60], R3 ;  /* 0x00006003020075a7 */ /* 0x0022a400080011ff */
[----:B--2---:R-:W-:Y:S05]  /*8260*/  @!P0 NANOSLEEP.SYNCS 0x989680 ;  /* 0x009896800000895d */ /* 0x004fea0003900000 */
[----:B------:R-:W2:Y:S02]  /*8270*/  @!P0 SYNCS.PHASECHK.TRANS64 P0, [R2+URZ+0x60], R3 ;  /* 0x00006003020085a7 */ /* 0x000ea400080010ff */
[----:B--2---:R-:W-:Y:S05]  /*8280*/  @!P0 BRA `(.L_x_32) ;  /* 0xfffffffc00f08947 */ /* 0x004fea000383ffff */
[----:B------:R-:W-:Y:S05]  /*8290*/  BRA `(.L_x_108) ;  /* 0xffffff98007c7947 */ /* 0x000fea000383ffff */
.L_x_36:
[----:B----4-:R-:W-:-:S07]  /*82a0*/  MOV R0, UR5 ;  /* 0x0000000500007c02 */ /* 0x010fce0008000f00 */
.L_x_109:
[----:B-1----:R1:W2:Y:S02]  /*82b0*/  SYNCS.PHASECHK.TRANS64.TRYWAIT P0, [R0+URZ], R3 ;  /* 0x00000003000075a7 */ /* 0x0022a400080011ff */
[----:B--2---:R-:W-:Y:S05]  /*82c0*/  @!P0 NANOSLEEP.SYNCS 0x989680 ;  /* 0x009896800000895d */ /* 0x004fea0003900000 */
[----:B------:R-:W2:Y:S02]  /*82d0*/  @!P0 SYNCS.PHASECHK.TRANS64 P0, [R0+URZ], R3 ;  /* 0x00000003000085a7 */ /* 0x000ea400080010ff */
[----:B--2---:R-:W-:Y:S05]  /*82e0*/  @!P0 BRA `(.L_x_109) ;  /* 0xfffffffc00f08947 */ /* 0x004fea000383ffff */
[----:B------:R-:W-:Y:S05]  /*82f0*/  BRA `(.L_x_110) ;  /* 0xffffff9c00ec7947 */ /* 0x000fea000383ffff */
.L_x_37:
[----:B----4-:R-:W-:-:S07]  /*8300*/  MOV R0, UR5 ;  /* 0x0000000500007c02 */ /* 0x010fce0008000f00 */
.L_x_111:
[----:B-1----:R1:W2:Y:S02]  /*8310*/  SYNCS.PHASECHK.TRANS64.TRYWAIT P0, [R0+URZ], R3 ;  /* 0x00000003000075a7 */ /* 0x0022a400080011ff */
[----:B--2---:R-:W-:Y:S05]  /*8320*/  @!P0 NANOSLEEP.SYNCS 0x989680 ;  /* 0x009896800000895d */ /* 0x004fea0003900000 */
[----:B------:R-:W2:Y:S02]  /*8330*/  @!P0 SYNCS.PHASECHK.TRANS64 P0, [R0+URZ], R3 ;  /* 0x00000003000085a7 */ /* 0x000ea400080010ff */
[----:B--2---:R-:W-:Y:S05]  /*8340*/  @!P0 BRA `(.L_x_111) ;  /* 0xfffffffc00f08947 */ /* 0x004fea000383ffff */
[----:B------:R-:W-:Y:S05]  /*8350*/  BRA `(.L_x_112) ;  /* 0xffffff9c00f87947 */ /* 0x000fea000383ffff */
.L_x_40:
[----:B-1----:R1:W2:Y:S02]  /*8360*/  SYNCS.PHASECHK.TRANS64.TRYWAIT P0, [R0+URZ+0xc0], R5 ;  /* 0x0000c005000075a7 */ /* 0x0022a400080011ff */
[----:B--2---:R-:W-:Y:S05]  /*8370*/  @!P0 NANOSLEEP.SYNCS 0x989680 ;  /* 0x009896800000895d */ /* 0x004fea0003900000 */
[----:B------:R-:W2:Y:S02]  /*8380*/  @!P0 SYNCS.PHASECHK.TRANS64 P0, [R0+URZ+0xc0], R5 ;  /* 0x0000c005000085a7 */ /* 0x000ea400080010ff */
[----:B--2---:R-:W-:Y:S05]  /*8390*/  @!P0 BRA `(.L_x_40) ;  /* 0xfffffffc00f08947 */ /* 0x004fea000383ffff */
[----:B------:R-:W-:Y:S05]  /*83a0*/  BRA `(.L_x_113) ;  /* 0xffffffa000547947 */ /* 0x000fea000383ffff */
.L_x_41:
[----:B------:R-:W-:-:S07]  /*83b0*/  MOV R0, UR5 ;  /* 0x0000000500007c02 */ /* 0x000fce0008000f00 */
.L_x_114:
[----:B-1----:R1:W2:Y:S02]  /*83c0*/  SYNCS.PHASECHK.TRANS64.TRYWAIT P0, [R0+URZ+0x70], R5 ;  /* 0x00007005000075a7 */ /* 0x0022a400080011ff */
[----:B--2---:R-:W-:Y:S05]  /*83d0*/  @!P0 NANOSLEEP.SYNCS 0x989680 ;  /* 0x009896800000895d */ /* 0x004fea0003900000 */
[----:B------:R-:W2:Y:S02]  /*83e0*/  @!P0 SYNCS.PHASECHK.TRANS64 P0, [R0+URZ+0x70], R5 ;  /* 0x00007005000085a7 */ /* 0x000ea400080010ff */
[----:B--2---:R-:W-:Y:S05]  /*83f0*/  @!P0 BRA `(.L_x_114) ;  /* 0xfffffffc00f08947 */ /* 0x004fea000383ffff */
[----:B------:R-:W-:Y:S05]  /*8400*/  BRA `(.L_x_115) ;  /* 0xffffffa000647947 */ /* 0x000fea000383ffff */
.L_x_42:
[----:B-1----:R1:W2:Y:S02]  /*8410*/  SYNCS.PHASECHK.TRANS64.TRYWAIT P1, [R0+URZ+0x60], R5 ;  /* 0x00006005000075a7 */ /* 0x0022a400080211ff */
[----:B--2---:R-:W-:Y:S05]  /*8420*/  @!P1 NANOSLEEP.SYNCS 0x989680 ;  /* 0x009896800000995d */ /* 0x004fea0003900000 */
[----:B------:R-:W2:Y:S02]  /*8430*/  @!P1 SYNCS.PHASECHK.TRANS64 P1, [R0+URZ+0x60], R5 ;  /* 0x00006005000095a7 */ /* 0x000ea400080210ff */
[----:B--2---:R-:W-:Y:S05]  /*8440*/  @!P1 BRA `(.L_x_42) ;  /* 0xfffffffc00f09947 */ /* 0x004fea000383ffff */
[----:B------:R-:W-:Y:S05]  /*8450*/  BRA `(.L_x_116) ;  /* 0xffffffa000947947 */ /* 0x000fea000383ffff */
.L_x_45:
[----:B------:R-:W-:-:S07]  /*8460*/  MOV R0, UR5 ;  /* 0x0000000500007c02 */ /* 0x000fce0008000f00 */
.L_x_117:
[----:B-1----:R1:W2:Y:S02]  /*8470*/  SYNCS.PHASECHK.TRANS64.TRYWAIT P0, [R0+URZ+0x70], R3 ;  /* 0x00007003000075a7 */ /* 0x0022a400080011ff */
[----:B--2---:R-:W-:Y:S05]  /*8480*/  @!P0 NANOSLEEP.SYNCS 0x989680 ;  /* 0x009896800000895d */ /* 0x004fea0003900000 */
[----:B------:R-:W2:Y:S02]  /*8490*/  @!P0 SYNCS.PHASECHK.TRANS64 P0, [R0+URZ+0x70], R3 ;  /* 0x00007003000085a7 */ /* 0x000ea400080010ff */
[----:B--2---:R-:W-:Y:S05]  /*84a0*/  @!P0 BRA `(.L_x_117) ;  /* 0xfffffffc00f08947 */ /* 0x004fea000383ffff */
[----:B------:R-:W-:Y:S05]  /*84b0*/  BRA `(.L_x_44) ;  /* 0xffffffa000e87947 */ /* 0x000fea000383ffff */
.L_x_52:
[----:B-1----:R1:W2:Y:S02]  /*84c0*/  SYNCS.PHASECHK.TRANS64.TRYWAIT P1, [R0+URZ+0x60], R5 ;  /* 0x00006005000075a7 */ /* 0x0022a400080211ff */
[----:B--2---:R-:W-:Y:S05]  /*84d0*/  @!P1 NANOSLEEP.SYNCS 0x989680 ;  /* 0x009896800000995d */ /* 0x004fea0003900000 */
[----:B------:R-:W2:Y:S02]  /*84e0*/  @!P1 SYNCS.PHASECHK.TRANS64 P1, [R0+URZ+0x60], R5 ;  /* 0x00006005000095a7 */ /* 0x000ea400080210ff */
[----:B--2---:R-:W-:Y:S05]  /*84f0*/  @!P1 BRA `(.L_x_52) ;  /* 0xfffffffc00f09947 */ /* 0x004fea000383ffff */
[----:B------:R-:W-:Y:S05]  /*8500*/  BRA `(.L_x_118) ;  /* 0xffffffa800587947 */ /* 0x000fea000383ffff */
.L_x_53:
[----:B------:R-:W-:-:S07]  /*8510*/  MOV R3, UR7 ;  /* 0x0000000700037c02 */ /* 0x000fce0008000f00 */
.L_x_119:
[----:B-1----:R1:W2:Y:S02]  /*8520*/  SYNCS.PHASECHK.TRANS64.TRYWAIT P0, [R3+URZ+0xa0], R0 ;  /* 0x0000a000030075a7 */ /* 0x0022a400080011ff */
[----:B--2---:R-:W-:Y:S05]  /*8530*/  @!P0 NANOSLEEP.SYNCS 0x989680 ;  /* 0x009896800000895d */ /* 0x004fea0003900000 */
[----:B------:R-:W2:Y:S02]  /*8540*/  @!P0 SYNCS.PHASECHK.TRANS64 P0, [R3+URZ+0xa0], R0 ;  /* 0x0000a000030085a7 */ /* 0x000ea400080010ff */
[----:B--2---:R-:W-:Y:S05]  /*8550*/  @!P0 BRA `(.L_x_119) ;  /* 0xfffffffc00f08947 */ /* 0x004fea000383ffff */
[----:B------:R-:W-:Y:S05]  /*8560*/  BRA `(.L_x_120) ;  /* 0xffffffa800907947 */ /* 0x000fea000383ffff */
.L_x_56:
[----:B------:R-:W-:Y:S07]  /*8570*/  MOV R0, UR6 ;  /* 0x0000000600007c02 */ /* 0x000fee0008000f00 */
.L_x_121:
[----:B-1----:R1:W2:Y:S02]  /*8580*/  SYNCS.PHASECHK.TRANS64.TRYWAIT P0, [R0+URZ], R3 ;  /* 0x00000003000075a7 */ /* 0x0022a400080011ff */
[----:B--2---:R-:W-:Y:S05]  /*8590*/  @!P0 NANOSLEEP.SYNCS 0x989680 ;  /* 0x009896800000895d */ /* 0x004fea0003900000 */
[----:B------:R-:W2:Y:S02]  /*85a0*/  @!P0 SYNCS.PHASECHK.TRANS64 P0, [R0+URZ], R3 ;  /* 0x00000003000085a7 */ /* 0x000ea400080010ff */
[----:B--2---:R-:W-:Y:S05]  /*85b0*/  @!P0 BRA `(.L_x_121) ;  /* 0xfffffffc00f08947 */ /* 0x004fea000383ffff */
[----:B------:R-:W-:Y:S05]  /*85c0*/  BRA `(.L_x_55) ;  /* 0xffffffa800ac7947 */ /* 0x000fea000383ffff */
.L_x_59:
[----:B------:R-:W-:-:S07]  /*85d0*/  MOV R0, UR6 ;  /* 0x0000000600007c02 */ /* 0x000fce0008000f00 */
.L_x_122:
[----:B--2---:R2:W4:Y:S02]  /*85e0*/  SYNCS.PHASECHK.TRANS64.TRYWAIT P0, [R0+URZ], R3 ;  /* 0x00000003000075a7 */ /* 0x00452400080011ff */
[----:B----4-:R-:W-:Y:S05]  /*85f0*/  @!P0 NANOSLEEP.SYNCS 0x989680 ;  /* 0x009896800000895d */ /* 0x010fea0003900000 */
[----:B------:R-:W4:Y:S02]  /*8600*/  @!P0 SYNCS.PHASECHK.TRANS64 P0, [R0+URZ], R3 ;  /* 0x00000003000085a7 */ /* 0x000f2400080010ff */
[----:B----4-:R-:W-:Y:S05]  /*8610*/  @!P0 BRA `(.L_x_122) ;  /* 0xfffffffc00f08947 */ /* 0x010fea000383ffff */
[----:B------:R-:W-:Y:S05]  /*8620*/  BRA `(.L_x_123) ;  /* 0xffffffac00887947 */ /* 0x000fea000383ffff */
.L_x_60:
[----:B------:R-:W-:-:S07]  /*8630*/  MOV R0, UR6 ;  /* 0x0000000600007c02 */ /* 0x000fce0008000f00 */
.L_x_124:
[----:B-1----:R1:W2:Y:S02]  /*8640*/  SYNCS.PHASECHK.TRANS64.TRYWAIT P0, [R0+URZ], R3 ;  /* 0x00000003000075a7 */ /* 0x0022a400080011ff */
[----:B--2---:R-:W-:Y:S05]  /*8650*/  @!P0 NANOSLEEP.SYNCS 0x989680 ;  /* 0x009896800000895d */ /* 0x004fea0003900000 */
[----:B------:R-:W2:Y:S02]  /*8660*/  @!P0 SYNCS.PHASECHK.TRANS64 P0, [R0+URZ], R3 ;  /* 0x00000003000085a7 */ /* 0x000ea400080010ff */
[----:B--2---:R-:W-:Y:S05]  /*8670*/  @!P0 BRA `(.L_x_124) ;  /* 0xfffffffc00f08947 */ /* 0x004fea000383ffff */
[----:B------:R-:W-:Y:S05]  /*8680*/  BRA `(.L_x_125) ;  /* 0xffffffac00947947 */ /* 0x000fea000383ffff */
.L_x_61:
[----:B------:R-:W-:-:S07]  /*8690*/  MOV R0, UR6 ;  /* 0x0000000600007c02 */ /* 0x000fce0008000f00 */
.L_x_126:
[----:B-1----:R1:W2:Y:S02]  /*86a0*/  SYNCS.PHASECHK.TRANS64.TRYWAIT P0, [R0+URZ], R3 ;  /* 0x00000003000075a7 */ /* 0x0022a400080011ff */
[----:B--2---:R-:W-:Y:S05]  /*86b0*/  @!P0 NANOSLEEP.SYNCS 0x989680 ;  /* 0x009896800000895d */ /* 0x004fea0003900000 */
[----:B------:R-:W2:Y:S02]  /*86c0*/  @!P0 SYNCS.PHASECHK.TRANS64 P0, [R0+URZ], R3 ;  /* 0x00000003000085a7 */ /* 0x000ea400080010ff */
[----:B--2---:R-:W-:Y:S05]  /*86d0*/  @!P0 BRA `(.L_x_126) ;  /* 0xfffffffc00f08947 */ /* 0x004fea000383ffff */
[----:B------:R-:W-:Y:S05]  /*86e0*/  BRA `(.L_x_127) ;  /* 0xffffffac00a07947 */ /* 0x000fea000383ffff */
.L_x_62:
[----:B------:R-:W-:-:S07]  /*86f0*/  MOV R0, UR7 ;  /* 0x0000000700007c02 */ /* 0x000fce0008000f00 */
.L_x_128:
[----:B-1----:R1:W2:Y:S02]  /*8700*/  SYNCS.PHASECHK.TRANS64.TRYWAIT P0, [R0+URZ], R3 ;  /* 0x00000003000075a7 */ /* 0x0022a400080011ff */
[----:B--2---:R-:W-:Y:S05]  /*8710*/  @!P0 NANOSLEEP.SYNCS 0x989680 ;  /* 0x009896800000895d */ /* 0x004fea0003900000 */
[----:B------:R-:W2:Y:S02]  /*8720*/  @!P0 SYNCS.PHASECHK.TRANS64 P0, [R0+URZ], R3 ;  /* 0x00000003000085a7 */ /* 0x000ea400080010ff */
[----:B--2---:R-:W-:Y:S05]  /*8730*/  @!P0 BRA `(.L_x_128) ;  /* 0xfffffffc00f08947 */ /* 0x004fea000383ffff */
[----:B------:R-:W-:Y:S05]  /*8740*/  BRA `(.L_x_129) ;  /* 0xffffffac00ac7947 */ /* 0x000fea000383ffff */
.L_x_67:
[----:B--2---:R2:W3:Y:S02]  /*8750*/  SYNCS.PHASECHK.TRANS64.TRYWAIT P0, [R0+URZ+0x60], R3 ;  /* 0x00006003000075a7 */ /* 0x0044e400080011ff */
[----:B---3--:R-:W-:Y:S05]  /*8760*/  @!P0 NANOSLEEP.SYNCS 0x989680 ;  /* 0x009896800000895d */ /* 0x008fea0003900000 */
[----:B------:R-:W3:Y:S02]  /*8770*/  @!P0 SYNCS.PHASECHK.TRANS64 P0, [R0+URZ+0x60], R3 ;  /* 0x00006003000085a7 */ /* 0x000ee400080010ff */
[----:B---3--:R-:W-:Y:S05]  /*8780*/  @!P0 BRA `(.L_x_67) ;  /* 0xfffffffc00f08947 */ /* 0x008fea000383ffff */
[----:B------:R-:W-:Y:S05]  /*8790*/  BRA `(.L_x_130) ;  /* 0xffffffb000b07947 */ /* 0x000fea000383ffff */
.L_x_70:
[----:B------:R-:W-:Y:S07]  /*87a0*/  MOV R0, UR7 ;  /* 0x0000000700007c02 */ /* 0x000fee0008000f00 */
.L_x_131:
[----:B--2---:R2:W3:Y:S02]  /*87b0*/  SYNCS.PHASECHK.TRANS64.TRYWAIT P0, [R0+URZ+0x58], R3 ;  /* 0x00005803000075a7 */ /* 0x0044e400080011ff */
[----:B---3--:R-:W-:Y:S05]  /*87c0*/  @!P0 NANOSLEEP.SYNCS 0x989680 ;  /* 0x009896800000895d */ /* 0x008fea0003900000 */
[----:B------:R-:W3:Y:S02]  /*87d0*/  @!P0 SYNCS.PHASECHK.TRANS64 P0, [R0+URZ+0x58], R3 ;  /* 0x00005803000085a7 */ /* 0x000ee400080010ff */
[----:B---3--:R-:W-:Y:S05]  /*87e0*/  @!P0 BRA `(.L_x_131) ;  /* 0xfffffffc00f08947 */ /* 0x008fea000383ffff */
[----:B------:R-:W-:Y:S05]  /*87f0*/  BRA `(.L_x_69) ;  /* 0xffffffb400907947 */ /* 0x000fea000383ffff */
.L_x_73:
[----:B--2---:R-:W-:Y:S07]  /*8800*/  MOV R3, UR7 ;  /* 0x0000000700037c02 */ /* 0x004fee0008000f00 */
.L_x_132:
[----:B-1----:R1:W2:Y:S02]  /*8810*/  SYNCS.PHASECHK.TRANS64.TRYWAIT P0, [R3+URZ+0x40], R12 ;  /* 0x0000400c030075a7 */ /* 0x0022a400080011ff */
[----:B--2---:R-:W-:Y:S05]  /*8820*/  @!P0 NANOSLEEP.SYNCS 0x989680 ;  /* 0x009896800000895d */ /* 0x004fea0003900000 */
[----:B------:R-:W2:Y:S02]  /*8830*/  @!P0 SYNCS.PHASECHK.TRANS64 P0, [R3+URZ+0x40], R12 ;  /* 0x0000400c030085a7 */ /* 0x000ea400080010ff */
[----:B--2---:R-:W-:Y:S05]  /*8840*/  @!P0 BRA `(.L_x_132) ;  /* 0xfffffffc00f08947 */ /* 0x004fea000383ffff */
[----:B------:R-:W-:Y:S05]  /*8850*/  BRA `(.L_x_133) ;  /* 0xffffffb800087947 */ /* 0x000fea000383ffff */
.L_x_74:
[----:B------:R-:W-:Y:S07]  /*8860*/  MOV R3, UR7 ;  /* 0x0000000700037c02 */ /* 0x000fee0008000f00 */
.L_x_134:
[----:B-1----:R1:W2:Y:S02]  /*8870*/  SYNCS.PHASECHK.TRANS64.TRYWAIT P0, [R3+URZ+0x48], R12 ;  /* 0x0000480c030075a7 */ /* 0x0022a400080011ff */
[----:B--2---:R-:W-:Y:S05]  /*8880*/  @!P0 NANOSLEEP.SYNCS 0x989680 ;  /* 0x009896800000895d */ /* 0x004fea0003900000 */
[----:B------:R-:W2:Y:S02]  /*8890*/  @!P0 SYNCS.PHASECHK.TRANS64 P0, [R3+URZ+0x48], R12 ;  /* 0x0000480c030085a7 */ /* 0x000ea400080010ff */
[----:B--2---:R-:W-:Y:S05]  /*88a0*/  @!P0 BRA `(.L_x_134) ;  /* 0xfffffffc00f08947 */ /* 0x004fea000383ffff */
[----:B------:R-:W-:Y:S05]  /*88b0*/  BRA `(.L_x_135) ;  /* 0xffffffb800887947 */ /* 0x000fea000383ffff */
.L_x_76:
[----:B------:R-:W-:-:S07]  /*88c0*/  MOV R0, UR7 ;  /* 0x0000000700007c02 */ /* 0x000fce0008000f00 */
.L_x_136:
[----:B-1----:R1:W3:Y:S02]  /*88d0*/  SYNCS.PHASECHK.TRANS64.TRYWAIT P0, [R0+URZ+0x40], R3 ;  /* 0x00004003000075a7 */ /* 0x0022e400080011ff */
[----:B---3--:R-:W-:Y:S05]  /*88e0*/  @!P0 NANOSLEEP.SYNCS 0x989680 ;  /* 0x009896800000895d */ /* 0x008fea0003900000 */
[----:B------:R-:W3:Y:S02]  /*88f0*/  @!P0 SYNCS.PHASECHK.TRANS64 P0, [R0+URZ+0x40], R3 ;  /* 0x00004003000085a7 */ /* 0x000ee400080010ff */
[----:B---3--:R-:W-:Y:S05]  /*8900*/  @!P0 BRA `(.L_x_136) ;  /* 0xfffffffc00f08947 */ /* 0x008fea000383ffff */
[----:B------:R-:W-:Y:S05]  /*8910*/  BRA `(.L_x_137) ;  /* 0xffffffb800f87947 */ /* 0x000fea000383ffff */
.L_x_78:
[----:B--2---:R2:W4:Y:S02]  /*8920*/  SYNCS.PHASECHK.TRANS64.TRYWAIT P0, [R0+URZ+0x60], R3 ;  /* 0x00006003000075a7 */ /* 0x00452400080011ff */
[----:B----4-:R-:W-:Y:S05]  /*8930*/  @!P0 NANOSLEEP.SYNCS 0x989680 ;  /* 0x009896800000895d */ /* 0x010fea0003900000 */
[----:B------:R-:W4:Y:S02]  /*8940*/  @!P0 SYNCS.PHASECHK.TRANS64 P0, [R0+URZ+0x60], R3 ;  /* 0x00006003000085a7 */ /* 0x000f2400080010ff */
[----:B----4-:R-:W-:Y:S05]  /*8950*/  @!P0 BRA `(.L_x_78) ;  /* 0xfffffffc00f08947 */ /* 0x010fea000383ffff */
[----:B------:R-:W-:Y:S05]  /*8960*/  BRA `(.L_x_138) ;  /* 0xffffffbc00c07947 */ /* 0x000fea000383ffff */
.L_x_89:
[----:B-1----:R1:W3:Y:S02]  /*8970*/  SYNCS.PHASECHK.TRANS64.TRYWAIT P1, [R3+URZ+0x30], R0 ;  /* 0x00003000030075a7 */ /* 0x0022e400080211ff */
[----:B---3--:R-:W-:Y:S05]  /*8980*/  @!P1 NANOSLEEP.SYNCS 0x989680 ;  /* 0x009896800000995d */ /* 0x008fea0003900000 */
[----:B------:R-:W3:Y:S02]  /*8990*/  @!P1 SYNCS.PHASECHK.TRANS64 P1, [R3+URZ+0x30], R0 ;  /* 0x00003000030095a7 */ /* 0x000ee400080210ff */
[----:B---3--:R-:W-:Y:S05]  /*89a0*/  @!P1 BRA `(.L_x_89) ;  /* 0xfffffffc00f09947 */ /* 0x008fea000383ffff */
[----:B------:R-:W-:Y:S05]  /*89b0*/  BRA `(.L_x_88) ;  /* 0xffffffc800e47947 */ /* 0x000fea000383ffff */
.L_x_91:
[----:B-1----:R1:W4:Y:S02]  /*89c0*/  SYNCS.PHASECHK.TRANS64.TRYWAIT P0, [R207+URZ+0x80], R2 ;  /* 0x00008002cf0075a7 */ /* 0x00232400080011ff */
[----:B----4-:R-:W-:Y:S05]  /*89d0*/  @!P0 NANOSLEEP.SYNCS 0x989680 ;  /* 0x009896800000895d */ /* 0x010fea0003900000 */
[----:B------:R-:W4:Y:S02]  /*89e0*/  @!P0 SYNCS.PHASECHK.TRANS64 P0, [R207+URZ+0x80], R2 ;  /* 0x00008002cf0085a7 */ /* 0x000f2400080010ff */
[----:B----4-:R-:W-:Y:S05]  /*89f0*/  @!P0 BRA `(.L_x_91) ;  /* 0xfffffffc00f08947 */ /* 0x010fea000383ffff */
[----:B------:R-:W-:Y:S05]  /*8a00*/  BRA `(.L_x_90) ;  /* 0xffffffcc00407947 */ /* 0x000fea000383ffff */
.L_x_100:
[----:B--2---:R2:W3:Y:S02]  /*8a10*/  SYNCS.PHASECHK.TRANS64.TRYWAIT P0, [R210+URZ+0x30], R3 ;  /* 0x00003003d20075a7 */ /* 0x0044e400080011ff */
[----:B---3--:R-:W-:Y:S05]  /*8a20*/  @!P0 NANOSLEEP.SYNCS 0x989680 ;  /* 0x009896800000895d */ /* 0x008fea0003900000 */
[----:B------:R-:W3:Y:S02]  /*8a30*/  @!P0 SYNCS.PHASECHK.TRANS64 P0, [R210+URZ+0x30], R3 ;  /* 0x00003003d20085a7 */ /* 0x000ee400080010ff */
[----:B---3--:R-:W-:Y:S05]  /*8a40*/  @!P0 BRA `(.L_x_100) ;  /* 0xfffffffc00f08947 */ /* 0x008fea000383ffff */
[----:B------:R-:W-:Y:S05]  /*8a50*/  BRA `(.L_x_99) ;  /* 0xffffffe0004c7947 */ /* 0x000fea000383ffff */
        .weak           $__internal_0_$__cuda_sm10x_tcgen05_guardrail_trap_col_being_dealloced_not_returned_by_alloc
        .type           $__internal_0_$__cuda_sm10x_tcgen05_guardrail_trap_col_being_dealloced_not_returned_by_alloc,@function
        .size           $__internal_0_$__cuda_sm10x_tcgen05_guardrail_trap_col_being_dealloced_not_returned_by_alloc,($__internal_1_$__cuda_sm10x_tcgen05_guardrail_trap_phase_invalid_during_alloc - $__internal_0_$__cuda_sm10x_tcgen05_guardrail_trap_col_being_dealloced_not_returned_by_alloc)
$__internal_0_$__cuda_sm10x_tcgen05_guardrail_trap_col_being_dealloced_not_returned_by_alloc:
[----:B------:R-:W-:Y:S05]  /*8a60*/  BPT.TRAP 0x1 ;  /* 0x000000040000795c */ /* 0x000fea0000300000 */
[----:B------:R-:W-:-:S04]  /*8a70*/  HFMA2 R3, -RZ, RZ, 0, 0 ;  /* 0x00000000ff037431 */ /* 0x000fc800000001ff */
[----:B------:R-:W-:Y:S05]  /*8a80*/  RET.REL.NODEC R2 `(_ZN7cutlass13device_kernelINS_4gemm6kernel13GemmUniversalIN4cute5tupleIJiiiiEEENS1_10collective13CollectiveMmaINS1_35MainloopSm100TmaUmmaWarpSpecializedILi3ELi2ELi4ENS5_IJNS4_1CILi1EEESB_SB_EEEEENS5_IJNSA_ILi128EEESE_SE_EEENS_12float_e4m3_tENS5_IJlSB_lEEESG_SH_NS4_8TiledMMAINS4_8MMA_AtomIJNS4_10MMA_TraitsINS4_19SM100_MMA_F8F6F4_SSEJSG_SG_fSE_SE_NS4_17integral_constantINS4_4UMMA5MajorELSO_0EEESP_NSM_INSN_7ScaleInELSQ_0EEESR_EEEEEENS4_6LayoutISC_NS5_IJNSA_ILi0EEESV_SV_EEEEENS5_IJNS4_10UnderscoreESY_SY_EEEEENS4_13SM90_TMA_LOADENS4_14ComposedLayoutINS4_7SwizzleILi3ELi4ELi3EEENS4_18smem_ptr_flag_bitsILi8EEENSU_INS5_IJNSA_ILi8EEESE_EEENS5_IJSE_SB_EEEEEEEvNS4_8identityES11_S1B_vS1C_EENS_8epilogue10collective18CollectiveEpilogueINS1E_23Sm100TmaWarpSpecializedILi2ELi2ELi64ELb0ELb0EEEJSF_NS5_IJNSU_ISE_SB_EENSU_INSA_ILi64EEESB_EEEEESG_SH_SG_SH_NS1E_6fusion15FusionCallbacksIS1I_NS1N_17LinearCombinationISG_fSG_fLNS_15FloatRoundStyleE2EEESF_S1M_JEEENS4_5SM1004TMEM4LOAD26SM100_TMEM_LOAD_32dp32b64xES11_NS12_INS13_ILi2ELi4ELi3EEES16_NSU_INS5_IJS17_S1K_EEENS5_IJS1K_SB_EEEEEEENS4_39AutoVectorizingCopyWithAssumedAlignmentILi128EEENS4_14SM90_TMA_STOREES21_S23_S23_EEEvvEEEEvNT_6ParamsE) ;  /* 0xffffff74025c7950 */ /* 0x000fea0003c3ffff */
        .weak           $__internal_1_$__cuda_sm10x_tcgen05_guardrail_trap_phase_invalid_during_alloc
        .type           $__internal_1_$__cuda_sm10x_tcgen05_guardrail_trap_phase_invalid_during_alloc,@function
        .size           $__internal_1_$__cuda_sm10x_tcgen05_guardrail_trap_phase_invalid_during_alloc,($__internal_2_$__cuda_sm10x_tcgen05_guardrail_trap_unallocated_columns_being_dealloced - $__internal_1_$__cuda_sm10x_tcgen05_guardrail_trap_phase_invalid_during_alloc)
$__internal_1_$__cuda_sm10x_tcgen05_guardrail_trap_phase_invalid_during_alloc:
[----:B------:R-:W-:Y:S05]  /*8a90*/  BPT.TRAP 0x1 ;  /* 0x000000040000795c */ /* 0x000fea0000300000 */
[----:B------:R-:W-:-:S04]  /*8aa0*/  MOV R3, 0x0 ;  /* 0x0000000000037802 */ /* 0x000fc80000000f00 */
[----:B------:R-:W-:Y:S05]  /*8ab0*/  RET.REL.NODEC R2 `(_ZN7cutlass13device_kernelINS_4gemm6kernel13GemmUniversalIN4cute5tupleIJiiiiEEENS1_10collective13CollectiveMmaINS1_35MainloopSm100TmaUmmaWarpSpecializedILi3ELi2ELi4ENS5_IJNS4_1CILi1EEESB_SB_EEEEENS5_IJNSA_ILi128EEESE_SE_EEENS_12float_e4m3_tENS5_IJlSB_lEEESG_SH_NS4_8TiledMMAINS4_8MMA_AtomIJNS4_10MMA_TraitsINS4_19SM100_MMA_F8F6F4_SSEJSG_SG_fSE_SE_NS4_17integral_constantINS4_4UMMA5MajorELSO_0EEESP_NSM_INSN_7ScaleInELSQ_0EEESR_EEEEEENS4_6LayoutISC_NS5_IJNSA_ILi0EEESV_SV_EEEEENS5_IJNS4_10UnderscoreESY_SY_EEEEENS4_13SM90_TMA_LOADENS4_14ComposedLayoutINS4_7SwizzleILi3ELi4ELi3EEENS4_18smem_ptr_flag_bitsILi8EEENSU_INS5_IJNSA_ILi8EEESE_EEENS5_IJSE_SB_EEEEEEEvNS4_8identityES11_S1B_vS1C_EENS_8epilogue10collective18CollectiveEpilogueINS1E_23Sm100TmaWarpSpecializedILi2ELi2ELi64ELb0ELb0EEEJSF_NS5_IJNSU_ISE_SB_EENSU_INSA_ILi64EEESB_EEEEESG_SH_SG_SH_NS1E_6fusion15FusionCallbacksIS1I_NS1N_17LinearCombinationISG_fSG_fLNS_15FloatRoundStyleE2EEESF_S1M_JEEENS4_5SM1004TMEM4LOAD26SM100_TMEM_LOAD_32dp32b64xES11_NS12_INS13_ILi2ELi4ELi3EEES16_NSU_INS5_IJS17_S1K_EEENS5_IJS1K_SB_EEEEEEENS4_39AutoVectorizingCopyWithAssumedAlignmentILi128EEENS4_14SM90_TMA_STOREES21_S23_S23_EEEvvEEEEvNT_6ParamsE) ;  /* 0xffffff7402507950 */ /* 0x000fea0003c3ffff */
        .weak           $__internal_2_$__cuda_sm10x_tcgen05_guardrail_trap_unallocated_columns_being_dealloced
        .type           $__internal_2_$__cuda_sm10x_tcgen05_guardrail_trap_unallocated_columns_being_dealloced,@function
        .size           $__internal_2_$__cuda_sm10x_tcgen05_guardrail_trap_unallocated_columns_being_dealloced,(.L_x_140 - $__internal_2_$__cuda_sm10x_tcgen05_guardrail_trap_unallocated_columns_being_dealloced)
$__internal_2_$__cuda_sm10x_tcgen05_guardrail_trap_unallocated_columns_being_dealloced:
[----:B------:R-:W-:Y:S05]  /*8ac0*/  BPT.TRAP 0x1 ;  /* 0x000000040000795c */ /* 0x000fea0000300000 */
[----:B------:R-:W-:-:S04]  /*8ad0*/  HFMA2 R3, -RZ, RZ, 0, 0 ;  /* 0x00000000ff037431 */ /* 0x000fc800000001ff */
[----:B------:R-:W-:Y:S05]  /*8ae0*/  RET.REL.NODEC R2 `(_ZN7cutlass13device_kernelINS_4gemm6kernel13GemmUniversalIN4cute5tupleIJiiiiEEENS1_10collective13CollectiveMmaINS1_35MainloopSm100TmaUmmaWarpSpecializedILi3ELi2ELi4ENS5_IJNS4_1CILi1EEESB_SB_EEEEENS5_IJNSA_ILi128EEESE_SE_EEENS_12float_e4m3_tENS5_IJlSB_lEEESG_SH_NS4_8TiledMMAINS4_8MMA_AtomIJNS4_10MMA_TraitsINS4_19SM100_MMA_F8F6F4_SSEJSG_SG_fSE_SE_NS4_17integral_constantINS4_4UMMA5MajorELSO_0EEESP_NSM_INSN_7ScaleInELSQ_0EEESR_EEEEEENS4_6LayoutISC_NS5_IJNSA_ILi0EEESV_SV_EEEEENS5_IJNS4_10UnderscoreESY_SY_EEEEENS4_13SM90_TMA_LOADENS4_14ComposedLayoutINS4_7SwizzleILi3ELi4ELi3EEENS4_18smem_ptr_flag_bitsILi8EEENSU_INS5_IJNSA_ILi8EEESE_EEENS5_IJSE_SB_EEEEEEEvNS4_8identityES11_S1B_vS1C_EENS_8epilogue10collective18CollectiveEpilogueINS1E_23Sm100TmaWarpSpecializedILi2ELi2ELi64ELb0ELb0EEEJSF_NS5_IJNSU_ISE_SB_EENSU_INSA_ILi64EEESB_EEEEESG_SH_SG_SH_NS1E_6fusion15FusionCallbacksIS1I_NS1N_17LinearCombinationISG_fSG_fLNS_15FloatRoundStyleE2EEESF_S1M_JEEENS4_5SM1004TMEM4LOAD26SM100_TMEM_LOAD_32dp32b64xES11_NS12_INS13_ILi2ELi4ELi3EEES16_NSU_INS5_IJS17_S1K_EEENS5_IJS1K_SB_EEEEEEENS4_39AutoVectorizingCopyWithAssumedAlignmentILi128EEENS4_14SM90_TMA_STOREES21_S23_S23_EEEvvEEEEvNT_6ParamsE) ;  /* 0xffffff7402447950 */ /* 0x000fea0003c3ffff */
.L_x_139:
[----:B------:R-:W-:-:S00]  /*8af0*/  BRA `(.L_x_139) ;  /* 0xfffffffc00fc7947 */ /* 0x000fc0000383ffff */
[----:B------:R-:W-:-:S00]  /*8b00*/  NOP ;  /* 0x0000000000007918 */ /* 0x000fc00000000000 */
[----:B------:R-:W-:-:S00]  /*8b10*/  NOP ;  /* 0x0000000000007918 */ /* 0x000fc00000000000 */
[----:B------:R-:W-:-:S00]  /*8b20*/  NOP ;  /* 0x0000000000007918 */ /* 0x000fc00000000000 */
[----:B------:R-:W-:-:S00]  /*8b30*/  NOP ;  /* 0x0000000000007918 */ /* 0x000fc00000000000 */
[----:B------:R-:W-:-:S00]  /*8b40*/  NOP ;  /* 0x0000000000007918 */ /* 0x000fc00000000000 */
[----:B------:R-:W-:-:S00]  /*8b50*/  NOP ;  /* 0x0000000000007918 */ /* 0x000fc00000000000 */
[----:B------:R-:W-:-:S00]  /*8b60*/  NOP ;  /* 0x0000000000007918 */ /* 0x000fc00000000000 */
[----:B------:R-:W-:-:S00]  /*8b70*/  NOP ;  /* 0x0000000000007918 */ /* 0x000fc00000000000 */
.L_x_140:


//--------------------- .nv.global.init           --------------------------
	.section	.nv.global.init,"aw",@progbits
.nv.global.init:
	.type		$str$27,@object
	.size		$str$27,($str$28 - $str$27)
$str$27:
        /*0000*/ 	.byte	0x28, 0x61, 0x64, 0x64, 0x72, 0x65, 0x73, 0x73, 0x20, 0x26, 0x20, 0x6d, 0x61, 0x73, 0x6b, 0x29
        /*0010*/ 	.byte	0x20, 0x3d, 0x3d, 0x20, 0x30, 0x00
	.type		$str$28,@object
	.size		$str$28,($str$26 - $str$28)
$str$28:
        /*0016*/ 	.byte	0x2f, 0x74, 0x6d, 0x70, 0x2f, 0x63, 0x75, 0x74, 0x6c, 0x61, 0x73, 0x73, 0x5f, 0x73, 0x77, 0x65
        /*0026*/ 	.byte	0x65, 0x70, 0x5f, 0x73, 0x72, 0x63, 0x2f, 0x69, 0x6e, 0x63, 0x6c, 0x75, 0x64, 0x65, 0x2f, 0x63
        /*0036*/ 	.byte	0x75, 0x74, 0x65, 0x2f, 0x70, 0x6f, 0x69, 0x6e, 0x74, 0x65, 0x72, 0x5f, 0x66, 0x6c, 0x61, 0x67
        /*0046*/ 	.byte	0x67, 0x65, 0x64, 0x2e, 0x68, 0x70, 0x70, 0x00
	.type		$str$26,@object
	.size		$str$26,($str$25 - $str$26)
$str$26:
        /*004e*/ 	.byte	0x2f, 0x74, 0x6d, 0x70, 0x2f, 0x63, 0x75, 0x74, 0x6c, 0x61, 0x73, 0x73, 0x5f, 0x73, 0x77, 0x65
        /*005e*/ 	.byte	0x65, 0x70, 0x5f, 0x73, 0x72, 0x63, 0x2f, 0x69, 0x6e, 0x63, 0x6c, 0x75, 0x64, 0x65, 0x2f, 0x63
        /*006e*/ 	.byte	0x75, 0x74, 0x65, 0x2f, 0x61, 0x74, 0x6f, 0x6d, 0x2f, 0x63, 0x6f, 0x70, 0x79, 0x5f, 0x74, 0x72
        /*007e*/ 	.byte	0x61, 0x69, 0x74, 0x73, 0x5f, 0x73, 0x6d, 0x31, 0x30, 0x30, 0x2e, 0x68, 0x70, 0x70, 0x00
	.type		$str$25,@object
	.size		$str$25,(__unnamed_1 - $str$25)
$str$25:
        /*008d*/ 	.byte	0x28, 0x28, 0x75, 0x69, 0x6e, 0x74, 0x33, 0x32, 0x5f, 0x74, 0x28, 0x74, 0x68, 0x72, 0x65, 0x61
        /*009d*/ 	.byte	0x64, 0x49, 0x64, 0x78, 0x2e, 0x78, 0x29, 0x20, 0x2f, 0x20, 0x33, 0x32, 0x29, 0x20, 0x25, 0x20
        /*00ad*/ 	.byte	0x34, 0x29, 0x20, 0x3d, 0x3d, 0x20, 0x28, 0x28, 0x28, 0x74, 0x6d, 0x65, 0x6d, 0x5f, 0x61, 0x64
        /*00bd*/ 	.byte	0x64, 0x72, 0x20, 0x3e, 0x3e, 0x20, 0x31, 0x36, 0x29, 0x20, 0x2f, 0x20, 0x33, 0x32, 0x29, 0x20
        /*00cd*/ 	.byte	0x25, 0x20, 0x34, 0x29, 0x00
	.type		__unnamed_1,@object
	.size		__unnamed_1,(__unnamed_2 - __unnamed_1)
__unnamed_1:
        /*00d2*/ 	.byte	0x61, 0x75, 0x74, 0x6f, 0x20, 0x63, 0x75, 0x74, 0x65, 0x3a, 0x3a, 0x61, 0x73, 0x5f, 0x70, 0x6f
        /* <DEDUP_REMOVED lines=24> */
        /*0262*/ 	.byte	0x43, 0x3c, 0x38, 0x31, 0x39, 0x32, 0x3e, 0x3e, 0x3e, 0x3e, 0x5d, 0x00
	.type		__unnamed_2,@object
	.size		__unnamed_2,(.L_2 - __unnamed_2)
__unnamed_2:
        /* <DEDUP_REMOVED lines=42> */
        /*050e*/ 	.byte	0x3e, 0x3e, 0x3e, 0x3e, 0x5d, 0x00
.L_2:


//--------------------- .nv.shared._ZN7cutlass13device_kernelINS_4gemm6kernel13GemmUniversalIN4cute5tupleIJiiiiEEENS1_10collective13CollectiveMmaINS1_35MainloopSm100TmaUmmaWarpSpecializedILi3ELi2ELi4ENS5_IJNS4_1CILi1EEESB_SB_EEEEENS5_IJNSA_ILi128EEESE_SE_EEENS_12float_e4m3_tENS5_IJlSB_lEEESG_SH_NS4_8TiledMMAINS4_8MMA_AtomIJNS4_10MMA_TraitsINS4_19SM100_MMA_F8F6F4_SSEJSG_SG_fSE_SE_NS4_17integral_constantINS4_4UMMA5MajorELSO_0EEESP_NSM_INSN_7ScaleInELSQ_0EEESR_EEEEEENS4_6LayoutISC_NS5_IJNSA_ILi0EEESV_SV_EEEEENS5_IJNS4_10UnderscoreESY_SY_EEEEENS4_13SM90_TMA_LOADENS4_14ComposedLayoutINS4_7SwizzleILi3ELi4ELi3EEENS4_18smem_ptr_flag_bitsILi8EEENSU_INS5_IJNSA_ILi8EEESE_EEENS5_IJSE_SB_EEEEEEEvNS4_8identityES11_S1B_vS1C_EENS_8epilogue10collective18CollectiveEpilogueINS1E_23Sm100TmaWarpSpecializedILi2ELi2ELi64ELb0ELb0EEEJSF_NS5_IJNSU_ISE_SB_EENSU_INSA_ILi64EEESB_EEEEESG_SH_SG_SH_NS1E_6fusion15FusionCallbacksIS1I_NS1N_17LinearCombinationISG_fSG_fLNS_15FloatRoundStyleE2EEESF_S1M_JEEENS4_5SM1004TMEM4LOAD26SM100_TMEM_LOAD_32dp32b64xES11_NS12_INS13_ILi2ELi4ELi3EEES16_NSU_INS5_IJS17_S1K_EEENS5_IJS1K_SB_EEEEEEENS4_39AutoVectorizingCopyWithAssumedAlignmentILi128EEENS4_14SM90_TMA_STOREES21_S23_S23_EEEvvEEEEvNT_6ParamsE --------------------------
	.section	.nv.shared._ZN7cutlass13device_kernelINS_4gemm6kernel13GemmUniversalIN4cute5tupleIJiiiiEEENS1_10collective13CollectiveMmaINS1_35MainloopSm100TmaUmmaWarpSpecializedILi3ELi2ELi4ENS5_IJNS4_1CILi1EEESB_SB_EEEEENS5_IJNSA_ILi128EEESE_SE_EEENS_12float_e4m3_tENS5_IJlSB_lEEESG_SH_NS4_8TiledMMAINS4_8MMA_AtomIJNS4_10MMA_TraitsINS4_19SM100_MMA_F8F6F4_SSEJSG_SG_fSE_SE_NS4_17integral_constantINS4_4UMMA5MajorELSO_0EEESP_NSM_INSN_7ScaleInELSQ_0EEESR_EEEEEENS4_6LayoutISC_NS5_IJNSA_ILi0EEESV_SV_EEEEENS5_IJNS4_10UnderscoreESY_SY_EEEEENS4_13SM90_TMA_LOADENS4_14ComposedLayoutINS4_7SwizzleILi3ELi4ELi3EEENS4_18smem_ptr_flag_bitsILi8EEENSU_INS5_IJNSA_ILi8EEESE_EEENS5_IJSE_SB_EEEEEEEvNS4_8identityES11_S1B_vS1C_EENS_8epilogue10collective18CollectiveEpilogueINS1E_23Sm100TmaWarpSpecializedILi2ELi2ELi64ELb0ELb0EEEJSF_NS5_IJNSU_ISE_SB_EENSU_INSA_ILi64EEESB_EEEEESG_SH_SG_SH_NS1E_6fusion15FusionCallbacksIS1I_NS1N_17LinearCombinationISG_fSG_fLNS_15FloatRoundStyleE2EEESF_S1M_JEEENS4_5SM1004TMEM4LOAD26SM100_TMEM_LOAD_32dp32b64xES11_NS12_INS13_ILi2ELi4ELi3EEES16_NSU_INS5_IJS17_S1K_EEENS5_IJS1K_SB_EEEEEEENS4_39AutoVectorizingCopyWithAssumedAlignmentILi128EEENS4_14SM90_TMA_STOREES21_S23_S23_EEEvvEEEEvNT_6ParamsE,"aw",@nobits
	.sectionflags	@""
	.align	16
	.zero		1024


//--------------------- .nv.shared.reserved.0     --------------------------
	.section	.nv.shared.reserved.0,"aw",@nobits
	.weak		__nv_reservedSMEM_offset_0_alias
	.size		__nv_reservedSMEM_offset_0_alias, 0, 64
	.other		__nv_reservedSMEM_offset_0_alias,@"STO_CUDA_RESERVED_SHARED STV_DEFAULT"
__nv_reservedSMEM_offset_0_alias:
	.zero		0
.nv.shared.reserved.0:
	.zero		64
	.weak		__nv_reservedSMEM_tcgen05_partition
	.type		__nv_reservedSMEM_tcgen05_partition,@object
	.size		__nv_reservedSMEM_tcgen05_partition,(.L_0 - __nv_reservedSMEM_tcgen05_partition)
__nv_reservedSMEM_tcgen05_partition:
	.zero		32
.L_0:


//--------------------- .nv.global                --------------------------
	.section	.nv.global,"aw",@nobits
.nv.global:
	.type		_ZN39_INTERNAL_f963a712_4_k_cu_bf74be16_75364cute1_E,@object
	.size		_ZN39_INTERNAL_f963a712_4_k_cu_bf74be16_75364cute1_E,(_ZN39_INTERNAL_f963a712_4_k_cu_bf74be16_75364cuda3std3__45__cpo6cbeginE - _ZN39_INTERNAL_f963a712_4_k_cu_bf74be16_75364cute1_E)
_ZN39_INTERNAL_f963a712_4_k_cu_bf74be16_75364cute1_E:
	.zero		1
	.type		_ZN39_INTERNAL_f963a712_4_k_cu_bf74be16_75364cuda3std3__45__cpo6cbeginE,@object
	.size		_ZN39_INTERNAL_f963a712_4_k_cu_bf74be16_75364cuda3std3__45__cpo6cbeginE,(_ZN39_INTERNAL_f963a712_4_k_cu_bf74be16_75364cuda3std3__48in_placeE - _ZN39_INTERNAL_f963a712_4_k_cu_bf74be16_75364cuda3std3__45__cpo6cbeginE)
_ZN39_INTERNAL_f963a712_4_k_cu_bf74be16_75364cuda3std3__45__cpo6cbeginE:
	.zero		1
	.type		_ZN39_INTERNAL_f963a712_4_k_cu_bf74be16_75364cuda3std3__48in_placeE,@object
	.size		_ZN39_INTERNAL_f963a712_4_k_cu_bf74be16_75364cuda3std3__48in_placeE,(_ZN39_INTERNAL_f963a712_4_k_cu_bf74be16_75364cuda3std6ranges3__45__cpo9iter_moveE - _ZN39_INTERNAL_f963a712_4_k_cu_bf74be16_75364cuda3std3__48in_placeE)
_ZN39_INTERNAL_f963a712_4_k_cu_bf74be16_75364cuda3std3__48in_placeE:
	.zero		1
	.type		_ZN39_INTERNAL_f963a712_4_k_cu_bf74be16_75364cuda3std6ranges3__45__cpo9iter_moveE,@object
	.size		_ZN39_INTERNAL_f963a712_4_k_cu_bf74be16_75364cuda3std6ranges3__45__cpo9iter_moveE,(_ZN39_INTERNAL_f963a712_4_k_cu_bf74be16_75364cuda3std3__45__cpo5beginE - _ZN39_INTERNAL_f963a712_4_k_cu_bf74be16_75364cuda3std6ranges3__45__cpo9iter_moveE)
_ZN39_INTERNAL_f963a712_4_k_cu_bf74be16_75364cuda3std6ranges3__45__cpo9iter_moveE:
	.zero		1
	.type		_ZN39_INTERNAL_f963a712_4_k_cu_bf74be16_75364cuda3std3__45__cpo5beginE,@object
	.size		_ZN39_INTERNAL_f963a712_4_k_cu_bf74be16_75364cuda3std3__45__cpo5beginE,(_ZN39_INTERNAL_f963a712_4_k_cu_bf74be16_75364cuda3std3__441_GLOBAL__N__f963a712_4_k_cu_bf74be16_75366ignoreE - _ZN39_INTERNAL_f963a712_4_k_cu_bf74be16_75364cuda3std3__45__cpo5beginE)
_ZN39_INTERNAL_f963a712_4_k_cu_bf74be16_75364cuda3std3__45__cpo5beginE:
	.zero		1
	.type		_ZN39_INTERNAL_f963a712_4_k_cu_bf74be16_75364cuda3std3__441_GLOBAL__N__f963a712_4_k_cu_bf74be16_75366ignoreE,@object
	.size		_ZN39_INTERNAL_f963a712_4_k_cu_bf74be16_75364cuda3std3__441_GLOBAL__N__f963a712_4_k_cu_bf74be16_75366ignoreE,(_ZN39_INTERNAL_f963a712_4_k_cu_bf74be16_75364cute7productE - _ZN39_INTERNAL_f963a712_4_k_cu_bf74be16_75364cuda3std3__441_GLOBAL__N__f963a712_4_k_cu_bf74be16_75366ignoreE)
_ZN39_INTERNAL_f963a712_4_k_cu_bf74be16_75364cuda3std3__441_GLOBAL__N__f963a712_4_k_cu_bf74be16_75366ignoreE:
	.zero		1
	.type		_ZN39_INTERNAL_f963a712_4_k_cu_bf74be16_75364cute7productE,@object
	.size		_ZN39_INTERNAL_f963a712_4_k_cu_bf74be16_75364cute7productE,(_ZN39_INTERNAL_f963a712_4_k_cu_bf74be16_75364cuda3std3__45__cpo3endE - _ZN39_INTERNAL_f963a712_4_k_cu_bf74be16_75364cute7productE)
_ZN39_INTERNAL_f963a712_4_k_cu_bf74be16_75364cute7productE:
	.zero		1
	.type		_ZN39_INTERNAL_f963a712_4_k_cu_bf74be16_75364cuda3std3__45__cpo3endE,@object
	.size		_ZN39_INTERNAL_f963a712_4_k_cu_bf74be16_75364cuda3std3__45__cpo3endE,(_ZN39_INTERNAL_f963a712_4_k_cu_bf74be16_75364cuda3std3__419piecewise_constructE - _ZN39_INTERNAL_f963a712_4_k_cu_bf74be16_75364cuda3std3__45__cpo3endE)
_ZN39_INTERNAL_f963a712_4_k_cu_bf74be16_75364cuda3std3__45__cpo3endE:
	.zero		1
	.type		_ZN39_INTERNAL_f963a712_4_k_cu_bf74be16_75364cuda3std3__419piecewise_constructE,@object
	.size		_ZN39_INTERNAL_f963a712_4_k_cu_bf74be16_75364cuda3std3__419piecewise_constructE,(_ZN39_INTERNAL_f963a712_4_k_cu_bf74be16_75364cuda3std3__45__cpo4cendE - _ZN39_INTERNAL_f963a712_4_k_cu_bf74be16_75364cuda3std3__419piecewise_constructE)
_ZN39_INTERNAL_f963a712_4_k_cu_bf74be16_75364cuda3std3__419piecewise_constructE:
	.zero		1
	.type		_ZN39_INTERNAL_f963a712_4_k_cu_bf74be16_75364cuda3std3__45__cpo4cendE,@object
	.size		_ZN39_INTERNAL_f963a712_4_k_cu_bf74be16_75364cuda3std3__45__cpo4cendE,(_ZN39_INTERNAL_f963a712_4_k_cu_bf74be16_75364cuda3std6ranges3__45__cpo4swapE - _ZN39_INTERNAL_f963a712_4_k_cu_bf74be16_75364cuda3std3__45__cpo4cendE)
_ZN39_INTERNAL_f963a712_4_k_cu_bf74be16_75364cuda3std3__45__cpo4cendE:
	.zero		1
	.type		_ZN39_INTERNAL_f963a712_4_k_cu_bf74be16_75364cuda3std6ranges3__45__cpo4swapE,@object
	.size		_ZN39_INTERNAL_f963a712_4_k_cu_bf74be16_75364cuda3std6ranges3__45__cpo4swapE,(.L_10 - _ZN39_INTERNAL_f963a712_4_k_cu_bf74be16_75364cuda3std6ranges3__45__cpo4swapE)
_ZN39_INTERNAL_f963a712_4_k_cu_bf74be16_75364cuda3std6ranges3__45__cpo4swapE:
	.zero		1
.L_10:


//--------------------- .nv.constant0._ZN7cutlass13device_kernelINS_4gemm6kernel13GemmUniversalIN4cute5tupleIJiiiiEEENS1_10collective13CollectiveMmaINS1_35MainloopSm100TmaUmmaWarpSpecializedILi3ELi2ELi4ENS5_IJNS4_1CILi1EEESB_SB_EEEEENS5_IJNSA_ILi128EEESE_SE_EEENS_12float_e4m3_tENS5_IJlSB_lEEESG_SH_NS4_8TiledMMAINS4_8MMA_AtomIJNS4_10MMA_TraitsINS4_19SM100_MMA_F8F6F4_SSEJSG_SG_fSE_SE_NS4_17integral_constantINS4_4UMMA5MajorELSO_0EEESP_NSM_INSN_7ScaleInELSQ_0EEESR_EEEEEENS4_6LayoutISC_NS5_IJNSA_ILi0EEESV_SV_EEEEENS5_IJNS4_10UnderscoreESY_SY_EEEEENS4_13SM90_TMA_LOADENS4_14ComposedLayoutINS4_7SwizzleILi3ELi4ELi3EEENS4_18smem_ptr_flag_bitsILi8EEENSU_INS5_IJNSA_ILi8EEESE_EEENS5_IJSE_SB_EEEEEEEvNS4_8identityES11_S1B_vS1C_EENS_8epilogue10collective18CollectiveEpilogueINS1E_23Sm100TmaWarpSpecializedILi2ELi2ELi64ELb0ELb0EEEJSF_NS5_IJNSU_ISE_SB_EENSU_INSA_ILi64EEESB_EEEEESG_SH_SG_SH_NS1E_6fusion15FusionCallbacksIS1I_NS1N_17LinearCombinationISG_fSG_fLNS_15FloatRoundStyleE2EEESF_S1M_JEEENS4_5SM1004TMEM4LOAD26SM100_TMEM_LOAD_32dp32b64xES11_NS12_INS13_ILi2ELi4ELi3EEES16_NSU_INS5_IJS17_S1K_EEENS5_IJS1K_SB_EEEEEEENS4_39AutoVectorizingCopyWithAssumedAlignmentILi128EEENS4_14SM90_TMA_STOREES21_S23_S23_EEEvvEEEEvNT_6ParamsE --------------------------
	.section	.nv.constant0._ZN7cutlass13device_kernelINS_4gemm6kernel13GemmUniversalIN4cute5tupleIJiiiiEEENS1_10collective13CollectiveMmaINS1_35MainloopSm100TmaUmmaWarpSpecializedILi3ELi2ELi4ENS5_IJNS4_1CILi1EEESB_SB_EEEEENS5_IJNSA_ILi128EEESE_SE_EEENS_12float_e4m3_tENS5_IJlSB_lEEESG_SH_NS4_8TiledMMAINS4_8MMA_AtomIJNS4_10MMA_TraitsINS4_19SM100_MMA_F8F6F4_SSEJSG_SG_fSE_SE_NS4_17integral_constantINS4_4UMMA5MajorELSO_0EEESP_NSM_INSN_7ScaleInELSQ_0EEESR_EEEEEENS4_6LayoutISC_NS5_IJNSA_ILi0EEESV_SV_EEEEENS5_IJNS4_10UnderscoreESY_SY_EEEEENS4_13SM90_TMA_LOADENS4_14ComposedLayoutINS4_7SwizzleILi3ELi4ELi3EEENS4_18smem_ptr_flag_bitsILi8EEENSU_INS5_IJNSA_ILi8EEESE_EEENS5_IJSE_SB_EEEEEEEvNS4_8identityES11_S1B_vS1C_EENS_8epilogue10collective18CollectiveEpilogueINS1E_23Sm100TmaWarpSpecializedILi2ELi2ELi64ELb0ELb0EEEJSF_NS5_IJNSU_ISE_SB_EENSU_INSA_ILi64EEESB_EEEEESG_SH_SG_SH_NS1E_6fusion15FusionCallbacksIS1I_NS1N_17LinearCombinationISG_fSG_fLNS_15FloatRoundStyleE2EEESF_S1M_JEEENS4_5SM1004TMEM4LOAD26SM100_TMEM_LOAD_32dp32b64xES11_NS12_INS13_ILi2ELi4ELi3EEES16_NSU_INS5_IJS17_S1K_EEENS5_IJS1K_SB_EEEEEEENS4_39AutoVectorizingCopyWithAssumedAlignmentILi128EEENS4_14SM90_TMA_STOREES21_S23_S23_EEEvvEEEEvNT_6ParamsE,"a",@progbits
	.sectionflags	@""
	.align	4
.nv.constant0._ZN7cutlass13device_kernelINS_4gemm6kernel13GemmUniversalIN4cute5tupleIJiiiiEEENS1_10collective13CollectiveMmaINS1_35MainloopSm100TmaUmmaWarpSpecializedILi3ELi2ELi4ENS5_IJNS4_1CILi1EEESB_SB_EEEEENS5_IJNSA_ILi128EEESE_SE_EEENS_12float_e4m3_tENS5_IJlSB_lEEESG_SH_NS4_8TiledMMAINS4_8MMA_AtomIJNS4_10MMA_TraitsINS4_19SM100_MMA_F8F6F4_SSEJSG_SG_fSE_SE_NS4_17integral_constantINS4_4UMMA5MajorELSO_0EEESP_NSM_INSN_7ScaleInELSQ_0EEESR_EEEEEENS4_6LayoutISC_NS5_IJNSA_ILi0EEESV_SV_EEEEENS5_IJNS4_10UnderscoreESY_SY_EEEEENS4_13SM90_TMA_LOADENS4_14ComposedLayoutINS4_7SwizzleILi3ELi4ELi3EEENS4_18smem_ptr_flag_bitsILi8EEENSU_INS5_IJNSA_ILi8EEESE_EEENS5_IJSE_SB_EEEEEEEvNS4_8identityES11_S1B_vS1C_EENS_8epilogue10collective18CollectiveEpilogueINS1E_23Sm100TmaWarpSpecializedILi2ELi2ELi64ELb0ELb0EEEJSF_NS5_IJNSU_ISE_SB_EENSU_INSA_ILi64EEESB_EEEEESG_SH_SG_SH_NS1E_6fusion15FusionCallbacksIS1I_NS1N_17LinearCombinationISG_fSG_fLNS_15FloatRoundStyleE2EEESF_S1M_JEEENS4_5SM1004TMEM4LOAD26SM100_TMEM_LOAD_32dp32b64xES11_NS12_INS13_ILi2ELi4ELi3EEES16_NSU_INS5_IJS17_S1K_EEENS5_IJS1K_SB_EEEEEEENS4_39AutoVectorizingCopyWithAssumedAlignmentILi128EEENS4_14SM90_TMA_STOREES21_S23_S23_EEEvvEEEEvNT_6ParamsE:
	.zero		2944


//--------------------- SYMBOLS --------------------------

	.type		.nv.reservedSmem.offset0,@object
	.size		.nv.reservedSmem.offset0,0x4
	.type		.nv.reservedSmem.cap,@object
	.size		.nv.reservedSmem.cap,0x4
	.type		__assertfail,@function
